	.target	sm_90a

	.elftype	@"ET_EXEC"


//--------------------- .note.nv.tkinfo           --------------------------
	.section	.note.nv.tkinfo,"",@"SHT_NOTE"
	.sectionflags	@"SHF_NOTE_NV_TKINFO"
	.tkinfo
        /*0018*/ 	.word	0x00000002
        /*0030*/ 	.string	""
        /*0030*/ 	.string	"ptxas"
        /*0030*/ 	.string	"Cuda compilation tools, release 13.0, V13.0.88"
        /*0030*/ 	.string	"Build cuda_13.0.r13.0/compiler.36424714_0"
        /*0030*/ 	.string	"-v  -suppress-debug-info  -lineinfo  -arch sm_90a "



//--------------------- .note.nv.cuinfo           --------------------------
	.section	.note.nv.cuinfo,"",@"SHT_NOTE"
	.sectionflags	@"SHF_NOTE_NV_CUINFO"
        /*0018*/ 	.short	0x0002
        /*001a*/ 	.short	0x005a
        /*001c*/ 	.short	0x0082
	.zero		2


//--------------------- .nv.info                  --------------------------
	.section	.nv.info,"",@"SHT_CUDA_INFO"
	.align	4


	//----- nvinfo : EIATTR_REGCOUNT
	.align		4
        /*0000*/ 	.byte	0x04, 0x2f
        /*0002*/ 	.short	(.L_2 - .L_1)
	.align		4
.L_1:
        /*0004*/ 	.word	index@(attn_fwd)
        /*0008*/ 	.word	0x00000028


	//----- nvinfo : EIATTR_FRAME_SIZE
	.align		4
.L_2:
        /*000c*/ 	.byte	0x04, 0x11
        /*000e*/ 	.short	(.L_4 - .L_3)
	.align		4
.L_3:
        /*0010*/ 	.word	index@(attn_fwd)
        /*0014*/ 	.word	0x00000000


	//----- nvinfo : EIATTR_MIN_STACK_SIZE
	.align		4
.L_4:
        /*0018*/ 	.byte	0x04, 0x12
        /*001a*/ 	.short	(.L_6 - .L_5)
	.align		4
.L_5:
        /*001c*/ 	.word	index@(attn_fwd)
        /*0020*/ 	.word	0x00000000
.L_6:


//--------------------- .nv.compat                --------------------------
	.section	.nv.compat,"",@"SHT_CUDA_COMPAT_INFO"
	.align	4
        /*0000*/ 	.byte	0x02, 0x09, 0x01, 0x00, 0x02, 0x02, 0x01, 0x00, 0x02, 0x05, 0x05, 0x00, 0x03, 0x07, 0x01, 0x01
        /*0010*/ 	.byte	0x02, 0x03, 0x00, 0x00, 0x02, 0x06, 0x01, 0x00, 0x04, 0x0b, 0x08, 0x00, 0x00, 0x00, 0x00, 0x00
        /*0020*/ 	.byte	0x00, 0x00, 0x00, 0x00


//--------------------- .nv.info.attn_fwd         --------------------------
	.section	.nv.info.attn_fwd,"",@"SHT_CUDA_INFO"
	.sectionflags	@""
	.align	4


	//----- nvinfo : EIATTR_CUDA_API_VERSION
	.align		4
        /*0000*/ 	.byte	0x04, 0x37
        /*0002*/ 	.short	(.L_8 - .L_7)
.L_7:
        /*0004*/ 	.word	0x00000082


	//----- nvinfo : EIATTR_KPARAM_INFO
	.align		4
.L_8:
        /*0008*/ 	.byte	0x04, 0x17
        /*000a*/ 	.short	(.L_10 - .L_9)
.L_9:
        /*000c*/ 	.word	0x00000000
        /*0010*/ 	.short	0x0019
        /*0012*/ 	.short	0x0080
        /*0014*/ 	.byte	0x00, 0xf4, 0x21, 0x00


	//----- nvinfo : EIATTR_KPARAM_INFO
	.align		4
.L_10:
        /*0018*/ 	.byte	0x04, 0x17
        /*001a*/ 	.short	(.L_12 - .L_11)
.L_11:
        /*001c*/ 	.word	0x00000000
        /*0020*/ 	.short	0x0018
        /*0022*/ 	.short	0x0078
        /*0024*/ 	.byte	0x00, 0xf4, 0x21, 0x00


	//----- nvinfo : EIATTR_KPARAM_INFO
	.align		4
.L_12:
        /*0028*/ 	.byte	0x04, 0x17
        /*002a*/ 	.short	(.L_14 - .L_13)
.L_13:
        /*002c*/ 	.word	0x00000000
        /*0030*/ 	.short	0x0017
        /*0032*/ 	.short	0x0070
        /*0034*/ 	.byte	0x00, 0xf0, 0x11, 0x00


	//----- nvinfo : EIATTR_KPARAM_INFO
	.align		4
.L_14:
        /*0038*/ 	.byte	0x04, 0x17
        /*003a*/ 	.short	(.L_16 - .L_15)
.L_15:
        /*003c*/ 	.word	0x00000000
        /*0040*/ 	.short	0x0016
        /*0042*/ 	.short	0x006c
        /*0044*/ 	.byte	0x00, 0xf0, 0x11, 0x00


	//----- nvinfo : EIATTR_KPARAM_INFO
	.align		4
.L_16:
        /*0048*/ 	.byte	0x04, 0x17
        /*004a*/ 	.short	(.L_18 - .L_17)
.L_17:
        /*004c*/ 	.word	0x00000000
        /*0050*/ 	.short	0x0015
        /*0052*/ 	.short	0x0068
        /*0054*/ 	.byte	0x00, 0xf0, 0x11, 0x00


	//----- nvinfo : EIATTR_KPARAM_INFO
	.align		4
.L_18:
        /*0058*/ 	.byte	0x04, 0x17
        /*005a*/ 	.short	(.L_20 - .L_19)
.L_19:
        /*005c*/ 	.word	0x00000000
        /*0060*/ 	.short	0x0014
        /*0062*/ 	.short	0x0064
        /*0064*/ 	.byte	0x00, 0xf0, 0x11, 0x00


	//----- nvinfo : EIATTR_KPARAM_INFO
	.align		4
.L_20:
        /*0068*/ 	.byte	0x04, 0x17
        /*006a*/ 	.short	(.L_22 - .L_21)
.L_21:
        /*006c*/ 	.word	0x00000000
        /*0070*/ 	.short	0x0013
        /*0072*/ 	.short	0x0060
        /*0074*/ 	.byte	0x00, 0xf0, 0x11, 0x00


	//----- nvinfo : EIATTR_KPARAM_INFO
	.align		4
.L_22:
        /*0078*/ 	.byte	0x04, 0x17
        /*007a*/ 	.short	(.L_24 - .L_23)
.L_23:
        /*007c*/ 	.word	0x00000000
        /*0080*/ 	.short	0x0012
        /*0082*/ 	.short	0x005c
        /*0084*/ 	.byte	0x00, 0xf0, 0x11, 0x00


	//----- nvinfo : EIATTR_KPARAM_INFO
	.align		4
.L_24:
        /*0088*/ 	.byte	0x04, 0x17
        /*008a*/ 	.short	(.L_26 - .L_25)
.L_25:
        /*008c*/ 	.word	0x00000000
        /*0090*/ 	.short	0x0011
        /*0092*/ 	.short	0x0058
        /*0094*/ 	.byte	0x00, 0xf0, 0x11, 0x00


	//----- nvinfo : EIATTR_KPARAM_INFO
	.align		4
.L_26:
        /*0098*/ 	.byte	0x04, 0x17
        /*009a*/ 	.short	(.L_28 - .L_27)
.L_27:
        /*009c*/ 	.word	0x00000000
        /*00a0*/ 	.short	0x0010
        /*00a2*/ 	.short	0x0054
        /*00a4*/ 	.byte	0x00, 0xf0, 0x11, 0x00


	//----- nvinfo : EIATTR_KPARAM_INFO
	.align		4
.L_28:
        /*00a8*/ 	.byte	0x04, 0x17
        /*00aa*/ 	.short	(.L_30 - .L_29)
.L_29:
        /*00ac*/ 	.word	0x00000000
        /*00b0*/ 	.short	0x000f
        /*00b2*/ 	.short	0x0050
        /*00b4*/ 	.byte	0x00, 0xf0, 0x11, 0x00


	//----- nvinfo : EIATTR_KPARAM_INFO
	.align		4
.L_30:
        /*00b8*/ 	.byte	0x04, 0x17
        /*00ba*/ 	.short	(.L_32 - .L_31)
.L_31:
        /*00bc*/ 	.word	0x00000000
        /*00c0*/ 	.short	0x000e
        /*00c2*/ 	.short	0x004c
        /*00c4*/ 	.byte	0x00, 0xf0, 0x11, 0x00


	//----- nvinfo : EIATTR_KPARAM_INFO
	.align		4
.L_32:
        /*00c8*/ 	.byte	0x04, 0x17
        /*00ca*/ 	.short	(.L_34 - .L_33)
.L_33:
        /*00cc*/ 	.word	0x00000000
        /*00d0*/ 	.short	0x000d
        /*00d2*/ 	.short	0x0048
        /*00d4*/ 	.byte	0x00, 0xf0, 0x11, 0x00


	//----- nvinfo : EIATTR_KPARAM_INFO
	.align		4
.L_34:
        /*00d8*/ 	.byte	0x04, 0x17
        /*00da*/ 	.short	(.L_36 - .L_35)
.L_35:
        /*00dc*/ 	.word	0x00000000
        /*00e0*/ 	.short	0x000c
        /*00e2*/ 	.short	0x0044
        /*00e4*/ 	.byte	0x00, 0xf0, 0x11, 0x00


	//----- nvinfo : EIATTR_KPARAM_INFO
	.align		4
.L_36:
        /*00e8*/ 	.byte	0x04, 0x17
        /*00ea*/ 	.short	(.L_38 - .L_37)
.L_37:
        /*00ec*/ 	.word	0x00000000
        /*00f0*/ 	.short	0x000b
        /*00f2*/ 	.short	0x0040
        /*00f4*/ 	.byte	0x00, 0xf0, 0x11, 0x00


	//----- nvinfo : EIATTR_KPARAM_INFO
	.align		4
.L_38:
        /*00f8*/ 	.byte	0x04, 0x17
        /*00fa*/ 	.short	(.L_40 - .L_39)
.L_39:
        /*00fc*/ 	.word	0x00000000
        /*0100*/ 	.short	0x000a
        /*0102*/ 	.short	0x003c
        /*0104*/ 	.byte	0x00, 0xf0, 0x11, 0x00


	//----- nvinfo : EIATTR_KPARAM_INFO
	.align		4
.L_40:
        /*0108*/ 	.byte	0x04, 0x17
        /*010a*/ 	.short	(.L_42 - .L_41)
.L_41:
        /*010c*/ 	.word	0x00000000
        /*0110*/ 	.short	0x0009
        /*0112*/ 	.short	0x0038
        /*0114*/ 	.byte	0x00, 0xf0, 0x11, 0x00


	//----- nvinfo : EIATTR_KPARAM_INFO
	.align		4
.L_42:
        /*0118*/ 	.byte	0x04, 0x17
        /*011a*/ 	.short	(.L_44 - .L_43)
.L_43:
        /*011c*/ 	.word	0x00000000
        /*0120*/ 	.short	0x0008
        /*0122*/ 	.short	0x0034
        /*0124*/ 	.byte	0x00, 0xf0, 0x11, 0x00


	//----- nvinfo : EIATTR_KPARAM_INFO
	.align		4
.L_44:
        /*0128*/ 	.byte	0x04, 0x17
        /*012a*/ 	.short	(.L_46 - .L_45)
.L_45:
        /*012c*/ 	.word	0x00000000
        /*0130*/ 	.short	0x0007
        /*0132*/ 	.short	0x0030
        /*0134*/ 	.byte	0x00, 0xf0, 0x11, 0x00


	//----- nvinfo : EIATTR_KPARAM_INFO
	.align		4
.L_46:
        /*0138*/ 	.byte	0x04, 0x17
        /*013a*/ 	.short	(.L_48 - .L_47)
.L_47:
        /*013c*/ 	.word	0x00000000
        /*0140*/ 	.short	0x0006
        /*0142*/ 	.short	0x002c
        /*0144*/ 	.byte	0x00, 0xf0, 0x11, 0x00


	//----- nvinfo : EIATTR_KPARAM_INFO
	.align		4
.L_48:
        /*0148*/ 	.byte	0x04, 0x17
        /*014a*/ 	.short	(.L_50 - .L_49)
.L_49:
        /*014c*/ 	.word	0x00000000
        /*0150*/ 	.short	0x0005
        /*0152*/ 	.short	0x0028
        /*0154*/ 	.byte	0x00, 0xf0, 0x11, 0x00


	//----- nvinfo : EIATTR_KPARAM_INFO
	.align		4
.L_50:
        /*0158*/ 	.byte	0x04, 0x17
        /*015a*/ 	.short	(.L_52 - .L_51)
.L_51:
        /*015c*/ 	.word	0x00000000
        /*0160*/ 	.short	0x0004
        /*0162*/ 	.short	0x0020
        /*0164*/ 	.byte	0x00, 0xf4, 0x21, 0x00


	//----- nvinfo : EIATTR_KPARAM_INFO
	.align		4
.L_52:
        /*0168*/ 	.byte	0x04, 0x17
        /*016a*/ 	.short	(.L_54 - .L_53)
.L_53:
        /*016c*/ 	.word	0x00000000
        /*0170*/ 	.short	0x0003
        /*0172*/ 	.short	0x0018
        /*0174*/ 	.byte	0x00, 0xf4, 0x21, 0x00


	//----- nvinfo : EIATTR_KPARAM_INFO
	.align		4
.L_54:
        /*0178*/ 	.byte	0x04, 0x17
        /*017a*/ 	.short	(.L_56 - .L_55)
.L_55:
        /*017c*/ 	.word	0x00000000
        /*0180*/ 	.short	0x0002
        /*0182*/ 	.short	0x0010
        /*0184*/ 	.byte	0x00, 0xf4, 0x21, 0x00


	//----- nvinfo : EIATTR_KPARAM_INFO
	.align		4
.L_56:
        /*0188*/ 	.byte	0x04, 0x17
        /*018a*/ 	.short	(.L_58 - .L_57)
.L_57:
        /*018c*/ 	.word	0x00000000
        /*0190*/ 	.short	0x0001
        /*0192*/ 	.short	0x0008
        /*0194*/ 	.byte	0x00, 0xf4, 0x21, 0x00


	//----- nvinfo : EIATTR_KPARAM_INFO
	.align		4
.L_58:
        /*0198*/ 	.byte	0x04, 0x17
        /*019a*/ 	.short	(.L_60 - .L_59)
.L_59:
        /*019c*/ 	.word	0x00000000
        /*01a0*/ 	.short	0x0000
        /*01a2*/ 	.short	0x0000
        /*01a4*/ 	.byte	0x00, 0xf4, 0x21, 0x00


	//----- nvinfo : EIATTR_SPARSE_MMA_MASK
	.align		4
.L_60:
        /*01a8*/ 	.byte	0x03, 0x50
        /*01aa*/ 	.short	0x0000


	//----- nvinfo : EIATTR_MAXREG_COUNT
	.align		4
        /*01ac*/ 	.byte	0x03, 0x1b
        /*01ae*/ 	.short	0x00ff


	//----- nvinfo : EIATTR_NUM_BARRIERS
	.align		4
        /*01b0*/ 	.byte	0x02, 0x4c
        /*01b2*/ 	.byte	0x01
	.zero		1


	//----- nvinfo : EIATTR_MERCURY_ISA_VERSION
	.align		4
        /*01b4*/ 	.byte	0x03, 0x5f
        /*01b6*/ 	.short	0x0101


	//----- nvinfo : EIATTR_COOP_GROUP_MASK_REGIDS
	.align		4
        /*01b8*/ 	.byte	0x04, 0x29
        /*01ba*/ 	.short	(.L_62 - .L_61)


	//   ....[0]....
.L_61:
        /*01bc*/ 	.word	0xffffffff


	//   ....[1]....
        /*01c0*/ 	.word	0xffffffff


	//   ....[2]....
        /*01c4*/ 	.word	0xffffffff


	//   ....[3]....
        /*01c8*/ 	.word	0xffffffff


	//   ....[4]....
        /*01cc*/ 	.word	0xffffffff


	//   ....[5]....
        /*01d0*/ 	.word	0xffffffff


	//   ....[6]....
        /*01d4*/ 	.word	0xffffffff


	//   ....[7]....
        /*01d8*/ 	.word	0xffffffff


	//----- nvinfo : EIATTR_COOP_GROUP_INSTR_OFFSETS
	.align		4
.L_62:
        /*01dc*/ 	.byte	0x04, 0x28
        /*01de*/ 	.short	(.L_64 - .L_63)


	//   ....[0]....
.L_63:
        /*01e0*/ 	.word	0x00000aa0


	//   ....[1]....
        /*01e4*/ 	.word	0x00000ac0


	//   ....[2]....
        /*01e8*/ 	.word	0x00000bf0


	//   ....[3]....
        /*01ec*/ 	.word	0x00000c30


	//   ....[4]....
        /*01f0*/ 	.word	0x00000d20


	//   ....[5]....
        /*01f4*/ 	.word	0x00000d40


	//   ....[6]....
        /*01f8*/ 	.word	0x00000eb0


	//   ....[7]....
        /*01fc*/ 	.word	0x00000f10


	//----- nvinfo : EIATTR_EXIT_INSTR_OFFSETS
	.align		4
.L_64:
        /*0200*/ 	.byte	0x04, 0x1c
        /*0202*/ 	.short	(.L_66 - .L_65)


	//   ....[0]....
.L_65:
        /*0204*/ 	.word	0x00001b80


	//   ....[1]....
        /*0208*/ 	.word	0x00001bb0


	//----- nvinfo : EIATTR_REQNTID
	.align		4
.L_66:
        /*020c*/ 	.byte	0x04, 0x10
        /*020e*/ 	.short	(.L_68 - .L_67)
.L_67:
        /*0210*/ 	.word	0x00000080
        /*0214*/ 	.word	0x00000001
        /*0218*/ 	.word	0x00000001


	//----- nvinfo : EIATTR_CBANK_PARAM_SIZE
	.align		4
.L_68:
        /*021c*/ 	.byte	0x03, 0x19
        /*021e*/ 	.short	0x0088


	//----- nvinfo : EIATTR_PARAM_CBANK
	.align		4
        /*0220*/ 	.byte	0x04, 0x0a
        /*0222*/ 	.short	(.L_70 - .L_69)
	.align		4
.L_69:
        /*0224*/ 	.word	index@(.nv.constant0.attn_fwd)
        /*0228*/ 	.short	0x0210
        /*022a*/ 	.short	0x0088


	//----- nvinfo : EIATTR_SW_WAR
	.align		4
.L_70:
        /*022c*/ 	.byte	0x04, 0x36
        /*022e*/ 	.short	(.L_72 - .L_71)
.L_71:
        /*0230*/ 	.word	0x00000008
.L_72:


//--------------------- .nv.callgraph             --------------------------
	.section	.nv.callgraph,"",@"SHT_CUDA_CALLGRAPH"
	.align	4
	.sectionentsize	8
	.align		4
        /*0000*/ 	.word	0x00000000
	.align		4
        /*0004*/ 	.word	0xffffffff
	.align		4
        /*0008*/ 	.word	0x00000000
	.align		4
        /*000c*/ 	.word	0xfffffffe
	.align		4
        /*0010*/ 	.word	0x00000000
	.align		4
        /*0014*/ 	.word	0xfffffffd
	.align		4
        /*0018*/ 	.word	0x00000000
	.align		4
        /*001c*/ 	.word	0xfffffffc


//--------------------- .nv.constant4             --------------------------
	.section	.nv.constant4,"a",@progbits
	.align	8
	.align		8
.nv.constant4:
        /*0000*/ 	.dword	_$_str


//--------------------- .text.attn_fwd            --------------------------
	.section	.text.attn_fwd,"ax",@progbits
	.align	128
        .global         attn_fwd
        .type           attn_fwd,@function
        .size           attn_fwd,(.L_x_3 - attn_fwd)
        .other          attn_fwd,@"STO_CUDA_ENTRY STV_DEFAULT"
attn_fwd:
.text.attn_fwd:
[----:B------:R-:W-:Y:S01]  /*0000*/  LDC R1, c[0x0][0x28] ;  /* 0x00000a00ff017b82 */ /* 0x000fe20000000800 */
[----:B------:R-:W0:Y:S07]  /*0010*/  S2R R3, SR_TID.X ;  /* 0x0000000000037919 */ /* 0x000e2e0000002100 */
[----:B------:R-:W1:Y:S01]  /*0020*/  S2UR UR9, SR_CTAID.Y ;  /* 0x00000000000979c3 */ /* 0x000e620000002600 */
[----:B------:R-:W-:Y:S01]  /*0030*/  ULDC.64 UR4, c[0x0][0x240] ;  /* 0x0000900000047ab9 */ /* 0x000fe20000000a00 */
[----:B------:R-:W-:Y:S01]  /*0040*/  ULDC.64 UR14, c[0x0][0x208] ;  /* 0x00008200000e7ab9 */ /* 0x000fe20000000a00 */
[----:B------:R-:W2:Y:S01]  /*0050*/  S2R R5, SR_CTAID.X ;  /* 0x0000000000057919 */ /* 0x000ea20000002500 */
[----:B------:R-:W-:-:S04]  /*0060*/  ULDC UR16, c[0x0][0x280] ;  /* 0x0000a00000107ab9 */ /* 0x000fc80000000800 */
[----:B------:R-:W3:Y:S08]  /*0070*/  LDC R4, c[0x0][0x248] ;  /* 0x00009200ff047b82 */ /* 0x000ef00000000800 */
[----:B------:R-:W4:Y:S01]  /*0080*/  LDC.64 R10, c[0x0][0x210] ;  /* 0x00008400ff0a7b82 */ /* 0x000f220000000a00 */
[----:B-1----:R-:W-:-:S04]  /*0090*/  UIMAD UR4, UR9, UR4, URZ ;  /* 0x00000004090472a4 */ /* 0x002fc8000f8e023f */
[----:B------:R-:W-:Y:S01]  /*00a0*/  USHF.L.U32 UR6, UR4, 0x1, URZ ;  /* 0x0000000104067899 */ /* 0x000fe2000800063f */
[----:B0-----:R-:W-:Y:S02]  /*00b0*/  LOP3.LUT R26, R3, 0x1f, RZ, 0xc0, !PT ;  /* 0x0000001f031a7812 */ /* 0x001fe400078ec0ff */
[----:B------:R-:W-:-:S03]  /*00c0*/  SHF.R.U32.HI R2, RZ, 0x5, R3 ;  /* 0x00000005ff027819 */ /* 0x000fc60000011603 */
[----:B--2---:R-:W-:Y:S01]  /*00d0*/  IMAD R26, R5, 0x20, R26 ;  /* 0x00000020051a7824 */ /* 0x004fe200078e021a */
[----:B------:R-:W-:-:S03]  /*00e0*/  SGXT.U32 R2, R2, 0x2 ;  /* 0x000000020202781a */ /* 0x000fc60000000000 */
[----:B------:R-:W-:Y:S01]  /*00f0*/  IMAD R0, R26, UR5, RZ ;  /* 0x000000051a007c24 */ /* 0x000fe2000f8e02ff */
[----:B------:R-:W-:Y:S01]  /*0100*/  UIMAD.WIDE UR4, UR4, 0x2, URZ ;  /* 0x00000002040478a5 */ /* 0x000fe2000f8e023f */
[----:B---3--:R-:W-:-:S03]  /*0110*/  IMAD R2, R2, R4, RZ ;  /* 0x0000000402027224 */ /* 0x008fc600078e02ff */
[----:B------:R-:W-:Y:S01]  /*0120*/  SHF.L.U32 R5, R0, 0x1, RZ ;  /* 0x0000000100057819 */ /* 0x000fe200000006ff */
[----:B------:R-:W-:Y:S02]  /*0130*/  IMAD R7, R4, 0x4, R2 ;  /* 0x0000000404077824 */ /* 0x000fe400078e0202 */
[----:B------:R-:W-:Y:S01]  /*0140*/  IMAD.HI R0, R0, 0x2, RZ ;  /* 0x0000000200007827 */ /* 0x000fe200078e02ff */
[----:B----4-:R-:W-:Y:S02]  /*0150*/  IADD3 R5, P0, P1, R5, UR6, R10 ;  /* 0x0000000605057c10 */ /* 0x010fe4000f91e00a */
[----:B------:R-:W-:Y:S02]  /*0160*/  LEA R9, R4, R7, 0x2 ;  /* 0x0000000704097211 */ /* 0x000fe400078e10ff */
[----:B------:R-:W-:Y:S02]  /*0170*/  IADD3.X R11, R0, UR5, R11, P0, P1 ;  /* 0x00000005000b7c10 */ /* 0x000fe400087e240b */
[-C--:B------:R-:W-:Y:S01]  /*0180*/  LEA R6, P1, R7, R5.reuse, 0x1 ;  /* 0x0000000507067211 */ /* 0x080fe200078208ff */
[----:B------:R-:W-:Y:S01]  /*0190*/  IMAD R0, R4, 0x4, R9 ;  /* 0x0000000404007824 */ /* 0x000fe200078e0209 */
[----:B------:R-:W-:-:S02]  /*01a0*/  LEA R4, P0, R2, R5, 0x1 ;  /* 0x0000000502047211 */ /* 0x000fc400078008ff */
[-C--:B------:R-:W-:Y:S02]  /*01b0*/  LEA R8, P2, R9, R5.reuse, 0x1 ;  /* 0x0000000509087211 */ /* 0x080fe400078408ff */
[----:B------:R-:W-:Y:S02]  /*01c0*/  LEA R10, P3, R0, R5, 0x1 ;  /* 0x00000005000a7211 */ /* 0x000fe400078608ff */
[-C--:B------:R-:W-:Y:S02]  /*01d0*/  LEA.HI.X.SX32 R5, R2, R11.reuse, 0x1, P0 ;  /* 0x0000000b02057211 */ /* 0x080fe400000f0eff */
[-C--:B------:R-:W-:Y:S02]  /*01e0*/  LEA.HI.X.SX32 R7, R7, R11.reuse, 0x1, P1 ;  /* 0x0000000b07077211 */ /* 0x080fe400008f0eff */
[-C--:B------:R-:W-:Y:S01]  /*01f0*/  LEA.HI.X.SX32 R9, R9, R11.reuse, 0x1, P2 ;  /* 0x0000000b09097211 */ /* 0x080fe200010f0eff */
[----:B------:R-:W2:Y:S01]  /*0200*/  LDG.E.U16 R2, desc[UR14][R4.64] ;  /* 0x0000000e04027981 */ /* 0x000ea2000c1e1500 */
[----:B------:R-:W-:-:S03]  /*0210*/  LEA.HI.X.SX32 R11, R0, R11, 0x1, P3 ;  /* 0x0000000b000b7211 */ /* 0x000fc600018f0eff */
[----:B------:R0:W3:Y:S04]  /*0220*/  LDG.E.U16 R8, desc[UR14][R8.64] ;  /* 0x0000000e08087981 */ /* 0x0000e8000c1e1500 */
[----:B------:R1:W4:Y:S04]  /*0230*/  LDG.E.U16 R12, desc[UR14][R6.64] ;  /* 0x0000000e060c7981 */ /* 0x000328000c1e1500 */
[----:B------:R-:W5:Y:S01]  /*0240*/  LDG.E.U16 R10, desc[UR14][R10.64] ;  /* 0x0000000e0a0a7981 */ /* 0x000f62000c1e1500 */
[----:B------:R-:W1:Y:S01]  /*0250*/  S2UR UR8, SR_CgaCtaId ;  /* 0x00000000000879c3 */ /* 0x000e620000008800 */
[----:B------:R-:W-:Y:S01]  /*0260*/  SHF.R.S32.HI R0, RZ, 0x6, R3 ;  /* 0x00000006ff007819 */ /* 0x000fe20000011403 */
[----:B------:R-:W-:-:S03]  /*0270*/  UISETP.GE.AND UP0, UPT, UR16, 0x1, UPT ;  /* 0x000000011000788c */ /* 0x000fc6000bf06270 */
[----:B------:R-:W-:Y:S01]  /*0280*/  SGXT R0, R0, 0x1 ;  /* 0x000000010000781a */ /* 0x000fe20000000200 */
[----:B------:R-:W-:Y:S01]  /*0290*/  UMOV UR4, 0x400 ;  /* 0x0000040000047882 */ /* 0x000fe20000000000 */
[----:B------:R-:W-:Y:S02]  /*02a0*/  SHF.L.U32 R13, R3, 0x1, RZ ;  /* 0x00000001030d7819 */ /* 0x000fe400000006ff */
[----:B------:R-:W-:Y:S02]  /*02b0*/  LOP3.LUT R0, R0, 0x90, RZ, 0xc0, !PT ;  /* 0x0000009000007812 */ /* 0x000fe400078ec0ff */
[----:B------:R-:W-:Y:S02]  /*02c0*/  PLOP3.LUT P0, PT, PT, PT, UP0, 0x80, 0x0 ;  /* 0x000000000000781c */ /* 0x000fe40003f0f008 */
[----:B------:R-:W-:-:S04]  /*02d0*/  LOP3.LUT R25, R0, 0x7e, R13, 0x78, !PT ;  /* 0x0000007e00197812 */ /* 0x000fc800078e780d */
[----:B0-----:R-:W-:Y:S01]  /*02e0*/  LOP3.LUT R9, R25, 0x20, RZ, 0x3c, !PT ;  /* 0x0000002019097812 */ /* 0x001fe200078e3cff */
[----:B-1----:R-:W-:Y:S01]  /*02f0*/  ULEA UR8, UR8, UR4, 0x18 ;  /* 0x0000000408087291 */ /* 0x002fe2000f8ec03f */
[----:B------:R-:W-:Y:S01]  /*0300*/  IMAD.MOV.U32 R28, RZ, RZ, -0x800000 ;  /* 0xff800000ff1c7424 */ /* 0x000fe200078e00ff */
[----:B------:R-:W-:Y:S01]  /*0310*/  MOV R24, 0x3f800000 ;  /* 0x3f80000000187802 */ /* 0x000fe20000000f00 */
[----:B------:R-:W-:Y:S01]  /*0320*/  IMAD.MOV.U32 R0, RZ, RZ, 0x3f800000 ;  /* 0x3f800000ff007424 */ /* 0x000fe200078e00ff */
[----:B------:R-:W-:Y:S02]  /*0330*/  MOV R20, 0xff800000 ;  /* 0xff80000000147802 */ /* 0x000fe40000000f00 */
[----:B------:R-:W-:Y:S02]  /*0340*/  CS2R R4, SRZ ;  /* 0x0000000000047805 */ /* 0x000fe4000001ff00 */
[----:B------:R-:W-:Y:S02]  /*0350*/  CS2R R6, SRZ ;  /* 0x0000000000067805 */ /* 0x000fe4000001ff00 */
[C---:B------:R-:W-:Y:S01]  /*0360*/  LOP3.LUT R14, R3.reuse, 0x10, RZ, 0xc0, !PT ;  /* 0x00000010030e7812 */ /* 0x040fe200078ec0ff */
[----:B--2---:R0:W-:Y:S04]  /*0370*/  STS.U16 [R25+UR8], R2 ;  /* 0x0000000219007988 */ /* 0x0041e80008000408 */
[----:B---3--:R-:W-:Y:S04]  /*0380*/  STS.U16 [R25+UR8+0x200], R8 ;  /* 0x0002000819007988 */ /* 0x008fe80008000408 */
[----:B----4-:R1:W-:Y:S04]  /*0390*/  STS.U16 [R9+UR8+0x100], R12 ;  /* 0x0001000c09007988 */ /* 0x0103e80008000408 */
[----:B-----5:R2:W-:Y:S01]  /*03a0*/  STS.U16 [R9+UR8+0x300], R10 ;  /* 0x0003000a09007988 */ /* 0x0205e20008000408 */
[C---:B0-----:R-:W-:Y:S01]  /*03b0*/  IMAD.SHL.U32 R2, R3.reuse, 0x40, RZ ;  /* 0x0000004003027824 */ /* 0x041fe200078e00ff */
[----:B-1----:R-:W-:-:S02]  /*03c0*/  SHF.L.U32 R12, R3, 0x3, RZ ;  /* 0x00000003030c7819 */ /* 0x002fc400000006ff */
[----:B--2---:R-:W-:Y:S02]  /*03d0*/  CS2R R8, SRZ ;  /* 0x0000000000087805 */ /* 0x004fe4000001ff00 */
[----:B------:R-:W-:Y:S01]  /*03e0*/  CS2R R10, SRZ ;  /* 0x00000000000a7805 */ /* 0x000fe2000001ff00 */
[----:B------:R-:W-:Y:S06]  /*03f0*/  @!P0 BRA `(.L_x_0) ;  /* 0x0000000800f48947 */ /* 0x000fec0003800000 */
[----:B------:R-:W-:Y:S01]  /*0400*/  LOP3.LUT R2, R2, 0x1c0, RZ, 0xc0, !PT ;  /* 0x000001c002027812 */ /* 0x000fe200078ec0ff */
[----:B------:R-:W0:Y:S01]  /*0410*/  LDC R9, c[0x0][0x268] ;  /* 0x00009a00ff097b82 */ /* 0x000e220000000800 */
[----:B------:R-:W-:Y:S01]  /*0420*/  LOP3.LUT R12, R12, 0x30, RZ, 0xc0, !PT ;  /* 0x000000300c0c7812 */ /* 0x000fe200078ec0ff */
[----:B------:R-:W-:Y:S01]  /*0430*/  ULDC.64 UR10, c[0x0][0x250] ;  /* 0x00009400000a7ab9 */ /* 0x000fe20000000a00 */
[--C-:B------:R-:W-:Y:S01]  /*0440*/  SHF.R.S32.HI R0, RZ, 0x2, R3.reuse ;  /* 0x00000002ff007819 */ /* 0x100fe20000011403 */
[----:B------:R-:W-:Y:S01]  /*0450*/  VIADD R5, R2, UR8 ;  /* 0x0000000802057c36 */ /* 0x000fe20008000000 */
[----:B------:R-:W-:Y:S01]  /*0460*/  LOP3.LUT R12, R12, 0x20, R3, 0x78, !PT ;  /* 0x000000200c0c7812 */ /* 0x000fe200078e7803 */
[----:B------:R-:W-:Y:S01]  /*0470*/  UIMAD UR4, UR9, UR10, URZ ;  /* 0x0000000a090472a4 */ /* 0x000fe2000f8e023f */
[----:B------:R-:W-:Y:S01]  /*0480*/  SGXT R0, R0, 0x1 ;  /* 0x000000010000781a */ /* 0x000fe20000000200 */
[----:B------:R-:W-:Y:S01]  /*0490*/  ULDC UR5, c[0x0][0x258] ;  /* 0x0000960000057ab9 */ /* 0x000fe20000000800 */
[----:B------:R-:W-:Y:S01]  /*04a0*/  LOP3.LUT R2, R12, 0x10, R13, 0x78, !PT ;  /* 0x000000100c027812 */ /* 0x000fe200078e780d */
[----:B------:R-:W-:Y:S01]  /*04b0*/  ULDC.64 UR12, c[0x0][0x260] ;  /* 0x00009800000c7ab9 */ /* 0x000fe20000000a00 */
[----:B------:R-:W-:Y:S01]  /*04c0*/  LEA R5, R14, R5, 0x5 ;  /* 0x000000050e057211 */ /* 0x000fe200078e28ff */
[----:B------:R-:W-:Y:S01]  /*04d0*/  UIMAD UR6, UR9, UR12, URZ ;  /* 0x0000000c090672a4 */ /* 0x000fe2000f8e023f */
[----:B------:R-:W-:Y:S01]  /*04e0*/  LOP3.LUT R0, R0, 0x90, RZ, 0xc0, !PT ;  /* 0x0000009000007812 */ /* 0x000fe200078ec0ff */
[----:B------:R-:W-:Y:S01]  /*04f0*/  ULDC.64 UR18, c[0x0][0x218] ;  /* 0x0000860000127ab9 */ /* 0x000fe20000000a00 */
[C---:B------:R-:W-:Y:S01]  /*0500*/  SHF.L.U32 R4, R3.reuse, 0x5, RZ ;  /* 0x0000000503047819 */ /* 0x040fe200000006ff */
[----:B------:R-:W-:Y:S01]  /*0510*/  IMAD.IADD R2, R2, 0x1, R5 ;  /* 0x0000000102027824 */ /* 0x000fe200078e0205 */
[----:B------:R-:W-:Y:S01]  /*0520*/  LOP3.LUT R13, R0, 0x10, R13, 0x78, !PT ;  /* 0x00000010000d7812 */ /* 0x000fe200078e780d */
[----:B------:R-:W-:Y:S01]  /*0530*/  USHF.L.U32 UR7, UR6, 0x1, URZ ;  /* 0x0000000106077899 */ /* 0x000fe2000800063f */
[----:B------:R-:W-:Y:S01]  /*0540*/  LOP3.LUT R0, R3, 0xf, RZ, 0xc0, !PT ;  /* 0x0000000f03007812 */ /* 0x000fe200078ec0ff */
[----:B------:R-:W-:Y:S01]  /*0550*/  IMAD.U32 R10, RZ, RZ, UR11 ;  /* 0x0000000bff0a7e24 */ /* 0x000fe2000f8e00ff */
[----:B------:R-:W-:Y:S01]  /*0560*/  LOP3.LUT R5, R4, 0x60, RZ, 0xc0, !PT ;  /* 0x0000006004057812 */ /* 0x000fe200078ec0ff */
[----:B------:R-:W-:Y:S01]  /*0570*/  ULDC.64 UR20, c[0x0][0x220] ;  /* 0x0000880000147ab9 */ /* 0x000fe20000000a00 */
[----:B------:R-:W-:Y:S01]  /*0580*/  SHF.R.U32.HI R6, RZ, 0x4, R3 ;  /* 0x00000004ff067819 */ /* 0x000fe20000011603 */
[C---:B------:R-:W-:Y:S01]  /*0590*/  IMAD R4, R0.reuse, UR5, RZ ;  /* 0x0000000500047c24 */ /* 0x040fe2000f8e02ff */
[----:B------:R-:W-:Y:S01]  /*05a0*/  USHF.L.U32 UR5, UR4, 0x1, URZ ;  /* 0x0000000104057899 */ /* 0x000fe2000800063f */
[----:B------:R-:W-:Y:S01]  /*05b0*/  VIADD R7, R5, UR8 ;  /* 0x0000000805077c36 */ /* 0x000fe20008000000 */
[----:B------:R-:W-:Y:S01]  /*05c0*/  MOV R30, UR7 ;  /* 0x00000007001e7c02 */ /* 0x000fe20008000f00 */
[----:B------:R-:W-:Y:S01]  /*05d0*/  IMAD R5, R0, UR13, RZ ;  /* 0x0000000d00057c24 */ /* 0x000fe2000f8e02ff */
[----:B------:R-:W-:Y:S01]  /*05e0*/  UIMAD.WIDE UR6, UR6, 0x2, URZ ;  /* 0x00000002060678a5 */ /* 0x000fe2000f8e023f */
[----:B------:R-:W-:Y:S01]  /*05f0*/  IMAD.SHL.U32 R0, R4, 0x2, RZ ;  /* 0x0000000204007824 */ /* 0x000fe200078e00ff */
[----:B------:R-:W-:Y:S01]  /*0600*/  LEA R14, R14, R7, 0x4 ;  /* 0x000000070e0e7211 */ /* 0x000fe200078e20ff */
[----:B------:R-:W-:Y:S01]  /*0610*/  IMAD.U32 R7, RZ, RZ, UR5 ;  /* 0x00000005ff077e24 */ /* 0x000fe2000f8e00ff */
[----:B------:R-:W-:Y:S01]  /*0620*/  UIMAD.WIDE UR4, UR4, 0x2, URZ ;  /* 0x00000002040478a5 */ /* 0x000fe2000f8e023f */
[C---:B------:R-:W-:Y:S01]  /*0630*/  SHF.L.U32 R3, R5.reuse, 0x1, RZ ;  /* 0x0000000105037819 */ /* 0x040fe200000006ff */
[----:B------:R-:W-:Y:S01]  /*0640*/  IMAD.HI R4, R4, 0x2, RZ ;  /* 0x0000000204047827 */ /* 0x000fe200078e02ff */
[----:B------:R-:W-:Y:S01]  /*0650*/  MOV R29, 0xff800000 ;  /* 0xff800000001d7802 */ /* 0x000fe20000000f00 */
[----:B------:R-:W-:Y:S01]  /*0660*/  UMOV UR6, URZ ;  /* 0x0000003f00067c82 */ /* 0x000fe20008000000 */
[----:B------:R-:W-:Y:S01]  /*0670*/  IADD3 R34, P0, P1, R0, UR18, R7 ;  /* 0x0000001200227c10 */ /* 0x000fe2000f91e007 */
[----:B------:R-:W-:Y:S01]  /*0680*/  IMAD.U32 R15, RZ, RZ, UR7 ;  /* 0x00000007ff0f7e24 */ /* 0x000fe2000f8e00ff */
[----:B------:R-:W-:Y:S01]  /*0690*/  SGXT.U32 R0, R6, 0x3 ;  /* 0x000000030600781a */ /* 0x000fe20000000000 */
[----:B------:R-:W-:Y:S01]  /*06a0*/  IMAD.HI R6, R5, 0x2, RZ ;  /* 0x0000000205067827 */ /* 0x000fe200078e02ff */
[----:B------:R-:W-:Y:S01]  /*06b0*/  MOV R11, UR5 ;  /* 0x00000005000b7c02 */ /* 0x000fe20008000f00 */
[----:B------:R-:W-:Y:S01]  /*06c0*/  UMOV UR4, URZ ;  /* 0x0000003f00047c82 */ /* 0x000fe20008000000 */
[----:B------:R-:W-:Y:S01]  /*06d0*/  IADD3 R30, P2, P3, R3, UR20, R30 ;  /* 0x00000014031e7c10 */ /* 0x000fe2000fb5e01e */
[----:B------:R-:W-:Y:S01]  /*06e0*/  IMAD R5, R0, UR11, RZ ;  /* 0x0000000b00057c24 */ /* 0x000fe2000f8e02ff */
[----:B------:R-:W-:Y:S01]  /*06f0*/  IADD3.X R8, R4, UR19, R11, P0, P1 ;  /* 0x0000001304087c10 */ /* 0x000fe200087e240b */
[----:B0-----:R-:W-:Y:S01]  /*0700*/  IMAD R7, R0, R9, RZ ;  /* 0x0000000900077224 */ /* 0x001fe200078e02ff */
[----:B------:R-:W-:Y:S01]  /*0710*/  IADD3.X R6, R6, UR21, R15, P2, P3 ;  /* 0x0000001506067c10 */ /* 0x000fe200097e640f */
[----:B------:R-:W-:Y:S01]  /*0720*/  IMAD R0, R10, 0x8, R5 ;  /* 0x000000080a007824 */ /* 0x000fe200078e0205 */
[----:B------:R-:W-:Y:S01]  /*0730*/  LEA R36, P0, R5, R34, 0x1 ;  /* 0x0000002205247211 */ /* 0x000fe200078008ff */
[----:B------:R-:W-:Y:S01]  /*0740*/  IMAD.MOV.U32 R24, RZ, RZ, 0x3f800000 ;  /* 0x3f800000ff187424 */ /* 0x000fe200078e00ff */
[----:B------:R-:W-:Y:S01]  /*0750*/  LEA R4, R9, R7, 0x3 ;  /* 0x0000000709047211 */ /* 0x000fe200078e18ff */
[----:B------:R-:W-:Y:S01]  /*0760*/  IMAD.MOV.U32 R27, RZ, RZ, -0x800000 ;  /* 0xff800000ff1b7424 */ /* 0x000fe200078e00ff */
[----:B------:R-:W-:-:S02]  /*0770*/  LEA R32, P2, R7, R30, 0x1 ;  /* 0x0000001e07207211 */ /* 0x000fc400078408ff */
[----:B------:R-:W-:Y:S02]  /*0780*/  CS2R R10, SRZ ;  /* 0x00000000000a7805 */ /* 0x000fe4000001ff00 */
[----:B------:R-:W-:Y:S01]  /*0790*/  LEA R34, P1, R0, R34, 0x1 ;  /* 0x0000002200227211 */ /* 0x000fe200078208ff */
[----:B------:R-:W-:Y:S01]  /*07a0*/  UMOV UR5, URZ ;  /* 0x0000003f00057c82 */ /* 0x000fe20008000000 */
[----:B------:R-:W-:Y:S01]  /*07b0*/  LEA R30, P3, R4, R30, 0x1 ;  /* 0x0000001e041e7211 */ /* 0x000fe200078608ff */
[----:B------:R-:W-:Y:S01]  /*07c0*/  ULDC UR7, c[0x0][0x238] ;  /* 0x00008e0000077ab9 */ /* 0x000fe20000000800 */
[-C--:B------:R-:W-:Y:S02]  /*07d0*/  LEA.HI.X.SX32 R37, R5, R8.reuse, 0x1, P0 ;  /* 0x0000000805257211 */ /* 0x080fe400000f0eff */
[----:B------:R-:W-:Y:S02]  /*07e0*/  LEA.HI.X.SX32 R35, R0, R8, 0x1, P1 ;  /* 0x0000000800237211 */ /* 0x000fe400008f0eff */
[----:B------:R-:W-:-:S02]  /*07f0*/  CS2R R8, SRZ ;  /* 0x0000000000087805 */ /* 0x000fc4000001ff00 */
[-C--:B------:R-:W-:Y:S02]  /*0800*/  LEA.HI.X.SX32 R33, R7, R6.reuse, 0x1, P2 ;  /* 0x0000000607217211 */ /* 0x080fe400010f0eff */
[----:B------:R-:W-:Y:S02]  /*0810*/  LEA.HI.X.SX32 R31, R4, R6, 0x1, P3 ;  /* 0x00000006041f7211 */ /* 0x000fe400018f0eff */
[----:B------:R-:W-:Y:S02]  /*0820*/  CS2R R4, SRZ ;  /* 0x0000000000047805 */ /* 0x000fe4000001ff00 */
[----:B------:R-:W-:Y:S02]  /*0830*/  IADD3 R3, R13, R14, RZ ;  /* 0x0000000e0d037210 */ /* 0x000fe40007ffe0ff */
[----:B------:R-:W-:Y:S02]  /*0840*/  CS2R R6, SRZ ;  /* 0x0000000000067805 */ /* 0x000fe4000001ff00 */
[----:B------:R-:W-:-:S07]  /*0850*/  MOV R0, 0x3f800000 ;  /* 0x3f80000000007802 */ /* 0x000fce0000000f00 */
.L_x_1:
[----:B------:R-:W-:Y:S01]  /*0860*/  MOV R13, UR4 ;  /* 0x00000004000d7c02 */ /* 0x000fe20008000f00 */
[----:B------:R-:W-:-:S04]  /*0870*/  IMAD.U32 R15, RZ, RZ, UR4 ;  /* 0x00000004ff0f7e24 */ /* 0x000fc8000f8e00ff */
[----:B------:R-:W-:-:S04]  /*0880*/  IMAD.WIDE R14, R15, 0x2, R36 ;  /* 0x000000020f0e7825 */ /* 0x000fc800078e0224 */
[----:B------:R-:W-:Y:S01]  /*0890*/  IMAD.WIDE R12, R13, 0x2, R34 ;  /* 0x000000020d0c7825 */ /* 0x000fe200078e0222 */
[----:B------:R-:W2:Y:S04]  /*08a0*/  LDG.E.U16 R28, desc[UR14][R14.64] ;  /* 0x0000000e0e1c7981 */ /* 0x000ea8000c1e1500 */
[----:B------:R-:W3:Y:S01]  /*08b0*/  LDG.E.U16 R20, desc[UR14][R12.64] ;  /* 0x0000000e0c147981 */ /* 0x000ee2000c1e1500 */
[----:B------:R-:W-:Y:S01]  /*08c0*/  MOV R19, UR5 ;  /* 0x0000000500137c02 */ /* 0x000fe20008000f00 */
[----:B------:R-:W-:Y:S01]  /*08d0*/  IMAD.U32 R17, RZ, RZ, UR5 ;  /* 0x00000005ff117e24 */ /* 0x000fe2000f8e00ff */
[----:B------:R-:W-:Y:S03]  /*08e0*/  BAR.SYNC.DEFER_BLOCKING 0x0 ;  /* 0x0000000000007b1d */ /* 0x000fe60000010000 */
[----:B------:R-:W-:-:S04]  /*08f0*/  IMAD.WIDE R16, R17, 0x2, R32 ;  /* 0x0000000211107825 */ /* 0x000fc800078e0220 */
[----:B------:R-:W-:Y:S01]  /*0900*/  IMAD.WIDE R18, R19, 0x2, R30 ;  /* 0x0000000213127825 */ /* 0x000fe200078e021e */
[----:B--2---:R-:W-:Y:S04]  /*0910*/  STS.U16 [R25+UR8+0x400], R28 ;  /* 0x0004001c19007988 */ /* 0x004fe80008000408 */
[----:B---3--:R-:W-:Y:S01]  /*0920*/  STS.U16 [R25+UR8+0x500], R20 ;  /* 0x0005001419007988 */ /* 0x008fe20008000408 */
[----:B------:R-:W-:Y:S06]  /*0930*/  BAR.SYNC.DEFER_BLOCKING 0x0 ;  /* 0x0000000000007b1d */ /* 0x000fec0000010000 */
[----:B------:R-:W2:Y:S04]  /*0940*/  LDG.E.U16 R22, desc[UR14][R16.64] ;  /* 0x0000000e10167981 */ /* 0x000ea8000c1e1500 */
[----:B------:R0:W3:Y:S01]  /*0950*/  LDG.E.U16 R21, desc[UR14][R18.64] ;  /* 0x0000000e12157981 */ /* 0x0000e2000c1e1500 */
[----:B------:R-:W-:-:S02]  /*0960*/  UIADD3 UR6, UR6, 0x10, URZ ;  /* 0x0000001006067890 */ /* 0x000fc4000fffe03f */
[----:B------:R-:W-:Y:S01]  /*0970*/  ULEA UR5, UR13, UR5, 0x4 ;  /* 0x000000050d057291 */ /* 0x000fe2000f8e203f */
[----:B------:R-:W-:Y:S01]  /*0980*/  LDSM.16.MT88.4 R12, [R2] ;  /* 0x00000000020c783b */ /* 0x000fe20000004200 */
[----:B------:R-:W-:Y:S02]  /*0990*/  UISETP.GE.AND UP0, UPT, UR6, UR16, UPT ;  /* 0x000000100600728c */ /* 0x000fe4000bf06270 */
[----:B------:R-:W-:Y:S01]  /*09a0*/  ULEA UR4, UR11, UR4, 0x4 ;  /* 0x000000040b047291 */ /* 0x000fe2000f8e203f */
[----:B0-----:R-:W0:Y:S01]  /*09b0*/  LDSM.16.M88.4 R16, [R3+0x400] ;  /* 0x000400000310783b */ /* 0x001e220000000200 */
[----:B------:R-:W-:Y:S02]  /*09c0*/  BAR.SYNC.DEFER_BLOCKING 0x0 ;  /* 0x0000000000007b1d */ /* 0x000fe40000010000 */
[----:B------:R-:W-:-:S04]  /*09d0*/  PLOP3.LUT P0, PT, PT, PT, UP0, 0x80, 0x0 ;  /* 0x000000000000781c */ /* 0x000fc80003f0f008 */
[----:B--2---:R-:W-:Y:S04]  /*09e0*/  STS.U16 [R25+UR8+0x400], R22 ;  /* 0x0004001619007988 */ /* 0x004fe80008000408 */
[----:B---3--:R0:W-:Y:S02]  /*09f0*/  STS.U16 [R25+UR8+0x500], R21 ;  /* 0x0005001519007988 */ /* 0x0081e40008000408 */
[C---:B0-----:R-:W-:Y:S06]  /*0a00*/  HMMA.16816.F32.BF16 R20, R12.reuse, R16, RZ ;  /* 0x000000100c14723c */ /* 0x041fec00000418ff */
[----:B------:R-:W-:-:S15]  /*0a10*/  HMMA.16816.F32.BF16 R12, R12, R18, RZ ;  /* 0x000000120c0c723c */ /* 0x000fde00000418ff */
[----:B------:R-:W-:-:S03]  /*0a20*/  NOP ;  /* 0x0000000000007918 */ /* 0x000fc60000000000 */
[----:B------:R-:W-:Y:S01]  /*0a30*/  FMUL R28, R20, UR7 ;  /* 0x00000007141c7c20 */ /* 0x000fe20008400000 */
[----:B------:R-:W-:-:S05]  /*0a40*/  FMUL R17, R21, UR7 ;  /* 0x0000000715117c20 */ /* 0x000fca0008400000 */
[----:B------:R-:W-:Y:S01]  /*0a50*/  FMUL R16, R12, UR7 ;  /* 0x000000070c107c20 */ /* 0x000fe20008400000 */
[----:B------:R-:W-:-:S04]  /*0a60*/  FMNMX R17, R28, R17, !PT ;  /* 0x000000111c117209 */ /* 0x000fc80007800000 */
[----:B------:R-:W-:Y:S01]  /*0a70*/  FMNMX R17, R16, R17, !PT ;  /* 0x0000001110117209 */ /* 0x000fe20007800000 */
[----:B------:R-:W-:-:S05]  /*0a80*/  FMUL R16, R13, UR7 ;  /* 0x000000070d107c20 */ /* 0x000fca0008400000 */
[----:B------:R-:W-:-:S05]  /*0a90*/  FMNMX R16, R16, R17, !PT ;  /* 0x0000001110107209 */ /* 0x000fca0007800000 */
[----:B------:R-:W0:Y:S02]  /*0aa0*/  SHFL.BFLY PT, R17, R16, 0x2, 0x1f ;  /* 0x0c401f0010117f89 */ /* 0x000e2400000e0000 */
[----:B0-----:R-:W-:-:S05]  /*0ab0*/  FMNMX R17, R16, R17, !PT ;  /* 0x0000001110117209 */ /* 0x001fca0007800000 */
[----:B------:R-:W0:Y:S02]  /*0ac0*/  SHFL.BFLY PT, R18, R17, 0x1, 0x1f ;  /* 0x0c201f0011127f89 */ /* 0x000e2400000e0000 */
[----:B0-----:R-:W-:-:S04]  /*0ad0*/  FMNMX R18, R17, R18, !PT ;  /* 0x0000001211127209 */ /* 0x001fc80007800000 */
[----:B------:R-:W-:-:S05]  /*0ae0*/  FMNMX R28, R18, R29, !PT ;  /* 0x0000001d121c7209 */ /* 0x000fca0007800000 */
[--C-:B------:R-:W-:Y:S01]  /*0af0*/  FFMA R18, R21, UR7, -R28.reuse ;  /* 0x0000000715127c23 */ /* 0x100fe2000800081c */
[--C-:B------:R-:W-:Y:S01]  /*0b00*/  FFMA R20, R20, UR7, -R28.reuse ;  /* 0x0000000714147c23 */ /* 0x100fe2000800081c */
[--C-:B------:R-:W-:Y:S02]  /*0b10*/  FFMA R13, R13, UR7, -R28.reuse ;  /* 0x000000070d0d7c23 */ /* 0x100fe4000800081c */
[----:B------:R-:W-:Y:S01]  /*0b20*/  FMUL R19, R18, 1.4426950216293334961 ;  /* 0x3fb8aa3b12137820 */ /* 0x000fe20000400000 */
[----:B------:R-:W-:Y:S01]  /*0b30*/  FFMA R18, R12, UR7, -R28 ;  /* 0x000000070c127c23 */ /* 0x000fe2000800081c */
[----:B------:R-:W-:Y:S01]  /*0b40*/  FMUL R20, R20, 1.4426950216293334961 ;  /* 0x3fb8aa3b14147820 */ /* 0x000fe20000400000 */
[----:B------:R-:W-:Y:S01]  /*0b50*/  FMUL R16, R13, 1.4426950216293334961 ;  /* 0x3fb8aa3b0d107820 */ /* 0x000fe20000400000 */
[----:B------:R-:W-:Y:S01]  /*0b60*/  MUFU.EX2 R12, R19 ;  /* 0x00000013000c7308 */ /* 0x000fe20000000800 */
[----:B------:R-:W-:-:S07]  /*0b70*/  FMUL R17, R18, 1.4426950216293334961 ;  /* 0x3fb8aa3b12117820 */ /* 0x000fce0000400000 */
[----:B------:R-:W0:Y:S08]  /*0b80*/  MUFU.EX2 R21, R20 ;  /* 0x0000001400157308 */ /* 0x000e300000000800 */
[----:B------:R-:W1:Y:S08]  /*0b90*/  MUFU.EX2 R17, R17 ;  /* 0x0000001100117308 */ /* 0x000e700000000800 */
[----:B------:R-:W2:Y:S01]  /*0ba0*/  MUFU.EX2 R16, R16 ;  /* 0x0000001000107308 */ /* 0x000ea20000000800 */
[----:B0-----:R-:W-:Y:S01]  /*0bb0*/  FADD R18, R21, R12 ;  /* 0x0000000c15127221 */ /* 0x001fe20000000000 */
[----:B------:R-:W-:-:S03]  /*0bc0*/  F2FP.BF16.F32.PACK_AB R12, R12, R21 ;  /* 0x000000150c0c723e */ /* 0x000fc600000010ff */
[----:B-1----:R-:W-:-:S04]  /*0bd0*/  FADD R13, R17, R18 ;  /* 0x00000012110d7221 */ /* 0x002fc80000000000 */
[----:B--2---:R-:W-:-:S05]  /*0be0*/  FADD R20, R16, R13 ;  /* 0x0000000d10147221 */ /* 0x004fca0000000000 */
[----:B------:R-:W0:Y:S02]  /*0bf0*/  SHFL.BFLY PT, R13, R20, 0x2, 0x1f ;  /* 0x0c401f00140d7f89 */ /* 0x000e2400000e0000 */
[----:B0-----:R-:W-:Y:S01]  /*0c00*/  FADD R19, R20, R13 ;  /* 0x0000000d14137221 */ /* 0x001fe20000000000 */
[----:B------:R-:W-:Y:S01]  /*0c10*/  FADD R13, -R28, R29 ;  /* 0x0000001d1c0d7221 */ /* 0x000fe20000000100 */
[----:B------:R-:W-:-:S03]  /*0c20*/  FMUL R29, R23, UR7 ;  /* 0x00000007171d7c20 */ /* 0x000fc60008400000 */
[----:B------:R-:W0:Y:S01]  /*0c30*/  SHFL.BFLY PT, R18, R19, 0x1, 0x1f ;  /* 0x0c201f0013127f89 */ /* 0x000e2200000e0000 */
[----:B------:R-:W-:-:S06]  /*0c40*/  FMUL R13, R13, 1.4426950216293334961 ;  /* 0x3fb8aa3b0d0d7820 */ /* 0x000fcc0000400000 */
[----:B------:R-:W1:Y:S01]  /*0c50*/  MUFU.EX2 R13, R13 ;  /* 0x0000000d000d7308 */ /* 0x000e620000000800 */
[----:B0-----:R-:W-:Y:S01]  /*0c60*/  FADD R18, R19, R18 ;  /* 0x0000001213127221 */ /* 0x001fe20000000000 */
[C---:B-1----:R-:W-:Y:S01]  /*0c70*/  FMUL R4, R13.reuse, R4 ;  /* 0x000000040d047220 */ /* 0x042fe20000400000 */
[C---:B------:R-:W-:Y:S01]  /*0c80*/  FMUL R5, R13.reuse, R5 ;  /* 0x000000050d057220 */ /* 0x040fe20000400000 */
[C---:B------:R-:W-:Y:S01]  /*0c90*/  FMUL R8, R13.reuse, R8 ;  /* 0x000000080d087220 */ /* 0x040fe20000400000 */
[C---:B------:R-:W-:Y:S01]  /*0ca0*/  FFMA R24, R13.reuse, R24, R18 ;  /* 0x000000180d187223 */ /* 0x040fe20000000012 */
[----:B------:R-:W-:Y:S01]  /*0cb0*/  FMUL R18, R22, UR7 ;  /* 0x0000000716127c20 */ /* 0x000fe20008400000 */
[----:B------:R-:W-:-:S04]  /*0cc0*/  FMUL R9, R13, R9 ;  /* 0x000000090d097220 */ /* 0x000fc80000400000 */
[----:B------:R-:W-:Y:S01]  /*0cd0*/  FMNMX R29, R18, R29, !PT ;  /* 0x0000001d121d7209 */ /* 0x000fe20007800000 */
[----:B------:R-:W-:-:S05]  /*0ce0*/  FMUL R18, R14, UR7 ;  /* 0x000000070e127c20 */ /* 0x000fca0008400000 */
[----:B------:R-:W-:Y:S01]  /*0cf0*/  FMNMX R29, R18, R29, !PT ;  /* 0x0000001d121d7209 */ /* 0x000fe20007800000 */
[----:B------:R-:W-:-:S05]  /*0d00*/  FMUL R18, R15, UR7 ;  /* 0x000000070f127c20 */ /* 0x000fca0008400000 */
[----:B------:R-:W-:-:S05]  /*0d10*/  FMNMX R18, R18, R29, !PT ;  /* 0x0000001d12127209 */ /* 0x000fca0007800000 */
[----:B------:R-:W0:Y:S02]  /*0d20*/  SHFL.BFLY PT, R19, R18, 0x2, 0x1f ;  /* 0x0c401f0012137f89 */ /* 0x000e2400000e0000 */
[----:B0-----:R-:W-:-:S05]  /*0d30*/  FMNMX R29, R18, R19, !PT ;  /* 0x00000013121d7209 */ /* 0x001fca0007800000 */
[----:B------:R-:W0:Y:S02]  /*0d40*/  SHFL.BFLY PT, R20, R29, 0x1, 0x1f ;  /* 0x0c201f001d147f89 */ /* 0x000e2400000e0000 */
[----:B0-----:R-:W-:Y:S01]  /*0d50*/  FMNMX R20, R29, R20, !PT ;  /* 0x000000141d147209 */ /* 0x001fe20007800000 */
[----:B------:R-:W-:-:S03]  /*0d60*/  IMAD.MOV.U32 R29, RZ, RZ, R28 ;  /* 0x000000ffff1d7224 */ /* 0x000fc600078e001c */
[----:B------:R-:W-:-:S05]  /*0d70*/  FMNMX R20, R20, R27, !PT ;  /* 0x0000001b14147209 */ /* 0x000fca0007800000 */
[--C-:B------:R-:W-:Y:S01]  /*0d80*/  FFMA R22, R22, UR7, -R20.reuse ;  /* 0x0000000716167c23 */ /* 0x100fe20008000814 */
[--C-:B------:R-:W-:Y:S01]  /*0d90*/  FFMA R23, R23, UR7, -R20.reuse ;  /* 0x0000000717177c23 */ /* 0x100fe20008000814 */
[--C-:B------:R-:W-:Y:S02]  /*0da0*/  FFMA R15, R15, UR7, -R20.reuse ;  /* 0x000000070f0f7c23 */ /* 0x100fe40008000814 */
[----:B------:R-:W-:Y:S01]  /*0db0*/  FMUL R19, R22, 1.4426950216293334961 ;  /* 0x3fb8aa3b16137820 */ /* 0x000fe20000400000 */
[----:B------:R-:W-:Y:S01]  /*0dc0*/  FFMA R22, R14, UR7, -R20 ;  /* 0x000000070e167c23 */ /* 0x000fe20008000814 */
[----:B------:R-:W-:Y:S01]  /*0dd0*/  FMUL R23, R23, 1.4426950216293334961 ;  /* 0x3fb8aa3b17177820 */ /* 0x000fe20000400000 */
[----:B------:R-:W-:Y:S02]  /*0de0*/  FMUL R15, R15, 1.4426950216293334961 ;  /* 0x3fb8aa3b0f0f7820 */ /* 0x000fe40000400000 */
[----:B------:R-:W-:Y:S01]  /*0df0*/  FMUL R18, R22, 1.4426950216293334961 ;  /* 0x3fb8aa3b16127820 */ /* 0x000fe20000400000 */
[----:B------:R-:W-:Y:S08]  /*0e00*/  MUFU.EX2 R19, R19 ;  /* 0x0000001300137308 */ /* 0x000ff00000000800 */
[----:B------:R-:W0:Y:S08]  /*0e10*/  MUFU.EX2 R14, R23 ;  /* 0x00000017000e7308 */ /* 0x000e300000000800 */
[----:B------:R-:W1:Y:S08]  /*0e20*/  MUFU.EX2 R18, R18 ;  /* 0x0000001200127308 */ /* 0x000e700000000800 */
[----:B------:R-:W2:Y:S01]  /*0e30*/  MUFU.EX2 R15, R15 ;  /* 0x0000000f000f7308 */ /* 0x000ea20000000800 */
[----:B0-----:R-:W-:Y:S01]  /*0e40*/  FADD R21, R19, R14 ;  /* 0x0000000e13157221 */ /* 0x001fe20000000000 */
[----:B------:R-:W-:-:S02]  /*0e50*/  F2FP.BF16.F32.PACK_AB R13, R14, R19 ;  /* 0x000000130e0d723e */ /* 0x000fc400000010ff */
[----:B------:R-:W-:Y:S01]  /*0e60*/  F2FP.BF16.F32.PACK_AB R14, R16, R17 ;  /* 0x00000011100e723e */ /* 0x000fe200000010ff */
[----:B-1----:R-:W-:-:S04]  /*0e70*/  FADD R22, R18, R21 ;  /* 0x0000001512167221 */ /* 0x002fc80000000000 */
[C---:B--2---:R-:W-:Y:S01]  /*0e80*/  FADD R22, R15.reuse, R22 ;  /* 0x000000160f167221 */ /* 0x044fe20000000000 */
[----:B------:R-:W-:Y:S01]  /*0e90*/  F2FP.BF16.F32.PACK_AB R15, R15, R18 ;  /* 0x000000120f0f723e */ /* 0x000fe200000010ff */
[----:B------:R-:W-:Y:S06]  /*0ea0*/  BAR.SYNC.DEFER_BLOCKING 0x0 ;  /* 0x0000000000007b1d */ /* 0x000fec0000010000 */
[----:B------:R-:W0:Y:S04]  /*0eb0*/  SHFL.BFLY PT, R21, R22, 0x2, 0x1f ;  /* 0x0c401f0016157f89 */ /* 0x000e2800000e0000 */
[----:B------:R-:W-:Y:S01]  /*0ec0*/  LDSM.16.M88.4 R16, [R3+0x400] ;  /* 0x000400000310783b */ /* 0x000fe20000000200 */
[----:B0-----:R-:W-:Y:S01]  /*0ed0*/  FADD R23, R22, R21 ;  /* 0x0000001516177221 */ /* 0x001fe20000000000 */
[----:B------:R-:W-:Y:S01]  /*0ee0*/  FADD R22, -R20, R27 ;  /* 0x0000001b14167221 */ /* 0x000fe20000000100 */
[----:B------:R-:W-:-:S03]  /*0ef0*/  MOV R27, R20 ;  /* 0x00000014001b7202 */ /* 0x000fc60000000f00 */
[----:B------:R-:W-:Y:S01]  /*0f00*/  FMUL R22, R22, 1.4426950216293334961 ;  /* 0x3fb8aa3b16167820 */ /* 0x000fe20000400000 */
[----:B------:R-:W0:Y:S05]  /*0f10*/  SHFL.BFLY PT, R21, R23, 0x1, 0x1f ;  /* 0x0c201f0017157f89 */ /* 0x000e2a00000e0000 */
[----:B------:R-:W1:Y:S02]  /*0f20*/  MUFU.EX2 R22, R22 ;  /* 0x0000001600167308 */ /* 0x000e640000000800 */
[C---:B-1----:R-:W-:Y:S01]  /*0f30*/  FMUL R6, R22.reuse, R6 ;  /* 0x0000000616067220 */ /* 0x042fe20000400000 */
[C---:B------:R-:W-:Y:S01]  /*0f40*/  FMUL R7, R22.reuse, R7 ;  /* 0x0000000716077220 */ /* 0x040fe20000400000 */
[C---:B------:R-:W-:Y:S01]  /*0f50*/  FMUL R10, R22.reuse, R10 ;  /* 0x0000000a160a7220 */ /* 0x040fe20000400000 */
[----:B------:R-:W-:Y:S01]  /*0f60*/  FMUL R11, R22, R11 ;  /* 0x0000000b160b7220 */ /* 0x000fe20000400000 */
[----:B0-----:R-:W-:-:S04]  /*0f70*/  FADD R21, R23, R21 ;  /* 0x0000001517157221 */ /* 0x001fc80000000000 */
[----:B------:R-:W-:Y:S01]  /*0f80*/  HMMA.16816.F32.BF16 R4, R12, R16, R4 ;  /* 0x000000100c04723c */ /* 0x000fe20000041804 */
[----:B------:R-:W-:-:S05]  /*0f90*/  FFMA R0, R22, R0, R21 ;  /* 0x0000000016007223 */ /* 0x000fca0000000015 */
[----:B------:R-:W-:Y:S01]  /*0fa0*/  HMMA.16816.F32.BF16 R8, R12, R18, R8 ;  /* 0x000000120c08723c */ /* 0x000fe20000041808 */
[----:B------:R-:W-:-:S08]  /*0fb0*/  NOP ;  /* 0x0000000000007918 */ /* 0x000fd00000000000 */
[----:B------:R-:W-:-:S15]  /*0fc0*/  @!P0 BRA `(.L_x_1) ;  /* 0xfffffff800248947 */ /* 0x000fde000383ffff */
.L_x_0:
[----:B------:R-:W0:Y:S01]  /*0fd0*/  S2R R2, SR_TID.X ;  /* 0x0000000000027919 */ /* 0x000e220000002100 */
[----:B------:R-:W1:Y:S01]  /*0fe0*/  S2UR UR5, SR_CgaCtaId ;  /* 0x00000000000579c3 */ /* 0x000e620000008800 */
[----:B------:R-:W-:Y:S01]  /*0ff0*/  IMAD.MOV.U32 R19, RZ, RZ, R0 ;  /* 0x000000ffff137224 */ /* 0x000fe200078e0000 */
[----:B------:R-:W-:Y:S01]  /*1000*/  MOV R17, R10 ;  /* 0x0000000a00117202 */ /* 0x000fe20000000f00 */
[C---:B------:R-:W-:Y:S01]  /*1010*/  FMUL R3, R24.reuse, 8388608 ;  /* 0x4b00000018037820 */ /* 0x040fe20000400000 */
[----:B------:R-:W-:Y:S01]  /*1020*/  FSETP.GEU.AND P1, PT, R24, 1.175494350822287508e-38, PT ;  /* 0x008000001800780b */ /* 0x000fe20003f2e000 */
[C---:B------:R-:W-:Y:S01]  /*1030*/  FMUL R10, R19.reuse, 8388608 ;  /* 0x4b000000130a7820 */ /* 0x040fe20000400000 */
[C---:B------:R-:W-:Y:S01]  /*1040*/  FSETP.GT.AND P0, PT, |R19|.reuse, 8.50705917302346158658e+37, PT ;  /* 0x7e8000001300780b */ /* 0x040fe20003f04200 */
[----:B------:R-:W-:Y:S01]  /*1050*/  UMOV UR4, 0x400 ;  /* 0x0000040000047882 */ /* 0x000fe20000000000 */
[C---:B------:R-:W-:Y:S01]  /*1060*/  FSETP.GEU.AND P3, PT, |R19|.reuse, 1.175494350822287508e-38, PT ;  /* 0x008000001300780b */ /* 0x040fe20003f6e200 */
[----:B------:R-:W-:Y:S01]  /*1070*/  IMAD.MOV.U32 R13, RZ, RZ, R6 ;  /* 0x000000ffff0d7224 */ /* 0x000fe200078e0006 */
[----:B------:R-:W-:Y:S01]  /*1080*/  FSETP.GEU.AND P2, PT, R19, 1.175494350822287508e-38, PT ;  /* 0x008000001300780b */ /* 0x000fe20003f4e000 */
[----:B------:R-:W-:Y:S01]  /*1090*/  IMAD.MOV.U32 R12, RZ, RZ, R9 ;  /* 0x000000ffff0c7224 */ /* 0x000fe200078e0009 */
[----:B------:R-:W-:Y:S01]  /*10a0*/  FSEL R6, R3, R24, !P1 ;  /* 0x0000001803067208 */ /* 0x000fe20004800000 */
[----:B------:R-:W-:Y:S01]  /*10b0*/  BAR.SYNC.DEFER_BLOCKING 0x0 ;  /* 0x0000000000007b1d */ /* 0x000fe20000010000 */
[----:B------:R-:W-:-:S02]  /*10c0*/  FSEL R3, R10, R19, !P2 ;  /* 0x000000130a037208 */ /* 0x000fc40005000000 */
[----:B------:R-:W-:Y:S01]  /*10d0*/  FSEL R10, RZ, -23, P2 ;  /* 0xc1b80000ff0a7808 */ /* 0x000fe20001000000 */
[----:B------:R-:W-:Y:S01]  /*10e0*/  VIADD R21, R6, 0xc0cafb0d ;  /* 0xc0cafb0d06157836 */ /* 0x000fe20000000000 */
[----:B------:R-:W-:Y:S01]  /*10f0*/  FSETP.GEU.AND P2, PT, |R24|, 1.175494350822287508e-38, PT ;  /* 0x008000001800780b */ /* 0x000fe20003f4e200 */
[----:B------:R-:W-:Y:S01]  /*1100*/  @P0 FMUL R19, R19, 0.25 ;  /* 0x3e80000013130820 */ /* 0x000fe20000400000 */
[----:B------:R-:W-:Y:S01]  /*1110*/  MOV R14, R7 ;  /* 0x00000007000e7202 */ /* 0x000fe20000000f00 */
[----:B------:R-:W-:Y:S01]  /*1120*/  @P0 FMUL R13, R13, 0.25 ;  /* 0x3e8000000d0d0820 */ /* 0x000fe20000400000 */
[----:B------:R-:W-:Y:S01]  /*1130*/  LOP3.LUT R21, R21, 0xff800000, RZ, 0xc0, !PT ;  /* 0xff80000015157812 */ /* 0x000fe200078ec0ff */
[----:B------:R-:W-:Y:S01]  /*1140*/  @!P3 FMUL R19, R19, 16777216 ;  /* 0x4b8000001313b820 */ /* 0x000fe20000400000 */
[----:B-1----:R-:W-:Y:S01]  /*1150*/  ULEA UR6, UR5, UR4, 0x18 ;  /* 0x0000000405067291 */ /* 0x002fe2000f8ec03f */
[----:B------:R-:W-:Y:S01]  /*1160*/  @P0 FMUL R14, R14, 0.25 ;  /* 0x3e8000000e0e0820 */ /* 0x000fe20000400000 */
[----:B------:R-:W-:Y:S01]  /*1170*/  MOV R16, R11 ;  /* 0x0000000b00107202 */ /* 0x000fe20000000f00 */
[----:B------:R-:W1:Y:S01]  /*1180*/  MUFU.RCP R25, R19 ;  /* 0x0000001300197308 */ /* 0x000e620000001000 */
[----:B------:R-:W-:Y:S01]  /*1190*/  @P0 FMUL R17, R17, 0.25 ;  /* 0x3e80000011110820 */ /* 0x000fe20000400000 */
[----:B------:R-:W-:Y:S01]  /*11a0*/  @!P3 FMUL R14, R14, 16777216 ;  /* 0x4b8000000e0eb820 */ /* 0x000fe20000400000 */
[----:B------:R-:W-:Y:S01]  /*11b0*/  @!P3 FMUL R13, R13, 16777216 ;  /* 0x4b8000000d0db820 */ /* 0x000fe20000400000 */
[C---:B0-----:R-:W-:Y:S01]  /*11c0*/  LOP3.LUT R9, R2.reuse, 0x8, RZ, 0xc0, !PT ;  /* 0x0000000802097812 */ /* 0x041fe200078ec0ff */
[----:B------:R-:W-:Y:S01]  /*11d0*/  IMAD.SHL.U32 R0, R2, 0x2, RZ ;  /* 0x0000000202007824 */ /* 0x000fe200078e00ff */
[--C-:B------:R-:W-:Y:S01]  /*11e0*/  SHF.R.S32.HI R18, RZ, 0x5, R2.reuse ;  /* 0x00000005ff127819 */ /* 0x100fe20000011402 */
[----:B------:R-:W-:Y:S01]  /*11f0*/  @P0 FMUL R16, R16, 0.25 ;  /* 0x3e80000010100820 */ /* 0x000fe20000400000 */
[----:B------:R-:W-:Y:S01]  /*1200*/  LEA.HI R34, R9, UR6, RZ, 0x1f ;  /* 0x0000000609227c11 */ /* 0x000fe2000f8ff8ff */
[----:B------:R-:W-:Y:S01]  /*1210*/  @!P3 FMUL R17, R17, 16777216 ;  /* 0x4b8000001111b820 */ /* 0x000fe20000400000 */
[----:B------:R-:W-:Y:S01]  /*1220*/  FSEL R9, RZ, -23, P1 ;  /* 0xc1b80000ff097808 */ /* 0x000fe20000800000 */
[----:B------:R-:W-:Y:S01]  /*1230*/  @!P3 FMUL R16, R16, 16777216 ;  /* 0x4b8000001010b820 */ /* 0x000fe20000400000 */
[----:B------:R-:W-:Y:S01]  /*1240*/  FSETP.GT.AND P1, PT, |R24|, 8.50705917302346158658e+37, PT ;  /* 0x7e8000001800780b */ /* 0x000fe20003f24200 */
[----:B------:R-:W-:Y:S01]  /*1250*/  ULDC.64 UR4, c[0x0][0x270] ;  /* 0x00009c0000047ab9 */ /* 0x000fe20000000a00 */
[----:B------:R-:W-:Y:S01]  /*1260*/  SGXT R18, R18, 0x1 ;  /* 0x000000011212781a */ /* 0x000fe20000000200 */
[----:B------:R-:W-:Y:S01]  /*1270*/  UIMAD UR4, UR9, UR4, URZ ;  /* 0x00000004090472a4 */ /* 0x000fe2000f8e023f */
[----:B------:R-:W-:Y:S01]  /*1280*/  SHF.R.S32.HI R22, RZ, 0x4, R2 ;  /* 0x00000004ff167819 */ /* 0x000fe20000011402 */
[----:B-1----:R-:W-:Y:S01]  /*1290*/  FMUL R19, R25, R14 ;  /* 0x0000000e19137220 */ /* 0x002fe20000400000 */
[----:B------:R-:W-:Y:S01]  /*12a0*/  LOP3.LUT R23, R18, 0x204, RZ, 0xc0, !PT ;  /* 0x0000020412177812 */ /* 0x000fe200078ec0ff */
[----:B------:R-:W-:Y:S01]  /*12b0*/  IMAD.IADD R14, R6, 0x1, -R21 ;  /* 0x00000001060e7824 */ /* 0x000fe200078e0a15 */
[----:B------:R-:W-:Y:S01]  /*12c0*/  IADD3 R18, R3, -0x3f3504f3, RZ ;  /* 0xc0cafb0d03127810 */ /* 0x000fe20007ffe0ff */
[C---:B------:R-:W-:Y:S01]  /*12d0*/  FMUL R16, R25.reuse, R16 ;  /* 0x0000001019107220 */ /* 0x040fe20000400000 */
[----:B------:R-:W-:Y:S01]  /*12e0*/  SGXT R22, R22, 0x1 ;  /* 0x000000011616781a */ /* 0x000fe20000000200 */
[----:B------:R-:W-:Y:S01]  /*12f0*/  FMUL R17, R25, R17 ;  /* 0x0000001119117220 */ /* 0x000fe20000400000 */
[----:B------:R-:W-:Y:S01]  /*1300*/  LOP3.LUT R18, R18, 0xff800000, RZ, 0xc0, !PT ;  /* 0xff80000012127812 */ /* 0x000fe200078ec0ff */
[----:B------:R-:W-:Y:S01]  /*1310*/  @P1 FMUL R24, R24, 0.25 ;  /* 0x3e80000018181820 */ /* 0x000fe20000400000 */
[----:B------:R-:W-:Y:S01]  /*1320*/  LOP3.LUT R32, R22, 0x204, RZ, 0xc0, !PT ;  /* 0x0000020416207812 */ /* 0x000fe200078ec0ff */
[----:B------:R-:W-:Y:S01]  /*1330*/  @P1 FMUL R12, R12, 0.25 ;  /* 0x3e8000000c0c1820 */ /* 0x000fe20000400000 */
[----:B------:R-:W-:Y:S01]  /*1340*/  I2FP.F32.S32 R22, R21 ;  /* 0x0000001500167245 */ /* 0x000fe20000201400 */
[----:B------:R-:W-:Y:S01]  /*1350*/  @!P2 FMUL R24, R24, 16777216 ;  /* 0x4b8000001818a820 */ /* 0x000fe20000400000 */
[----:B------:R-:W-:Y:S01]  /*1360*/  LOP3.LUT R30, R23, 0x3c, R0, 0x78, !PT ;  /* 0x0000003c171e7812 */ /* 0x000fe200078e7800 */
[----:B------:R-:W-:Y:S01]  /*1370*/  @P1 FMUL R8, R8, 0.25 ;  /* 0x3e80000008081820 */ /* 0x000fe20000400000 */
[----:B------:R-:W-:Y:S01]  /*1380*/  SHF.R.S32.HI R27, RZ, 0x3, R2 ;  /* 0x00000003ff1b7819 */ /* 0x000fe20000011402 */
[----:B------:R0:W1:Y:S01]  /*1390*/  MUFU.RCP R21, R24 ;  /* 0x0000001800157308 */ /* 0x0000620000001000 */
[-C--:B------:R-:W-:Y:S01]  /*13a0*/  I2FP.F32.S32 R23, R18.reuse ;  /* 0x0000001200177245 */ /* 0x080fe20000201400 */
[----:B------:R-:W-:Y:S01]  /*13b0*/  FFMA.FTZ R9, R22, 1.1920928955078125e-07, R9 ;  /* 0x3400000016097823 */ /* 0x000fe20000010009 */
[----:B------:R-:W-:Y:S01]  /*13c0*/  SHF.L.U32 R11, R2, 0x6, RZ ;  /* 0x00000006020b7819 */ /* 0x000fe200000006ff */
[----:B------:R-:W-:Y:S01]  /*13d0*/  FMUL R22, R25, R13 ;  /* 0x0000000d19167220 */ /* 0x000fe20000400000 */
[----:B------:R-:W-:Y:S01]  /*13e0*/  SGXT R27, R27, 0x1 ;  /* 0x000000011b1b781a */ /* 0x000fe20000000200 */
[----:B------:R-:W-:Y:S01]  /*13f0*/  FFMA.FTZ R10, R23, 1.1920928955078125e-07, R10 ;  /* 0x34000000170a7823 */ /* 0x000fe2000001000a */
[----:B------:R-:W-:Y:S01]  /*1400*/  LOP3.LUT R11, R30, 0x40, R11, 0xf8, !PT ;  /* 0x000000401e0b7812 */ /* 0x000fe200078ef80b */
[----:B------:R-:W-:Y:S01]  /*1410*/  @P1 FMUL R5, R5, 0.25 ;  /* 0x3e80000005051820 */ /* 0x000fe20000400000 */
[----:B------:R-:W-:Y:S01]  /*1420*/  IADD3 R23, R3, -R18, RZ ;  /* 0x8000001203177210 */ /* 0x000fe20007ffe0ff */
[----:B------:R-:W-:Y:S01]  /*1430*/  @P1 FMUL R4, R4, 0.25 ;  /* 0x3e80000004041820 */ /* 0x000fe20000400000 */
[----:B------:R-:W-:Y:S01]  /*1440*/  SHF.L.U32 R13, R2, 0x3, RZ ;  /* 0x00000003020d7819 */ /* 0x000fe200000006ff */
[----:B------:R-:W-:Y:S01]  /*1450*/  IMAD.MOV.U32 R25, RZ, RZ, 0x3dc6b27f ;  /* 0x3dc6b27fff197424 */ /* 0x000fe200078e00ff */
[----:B------:R-:W-:Y:S01]  /*1460*/  LOP3.LUT R30, R27, 0x140, RZ, 0xc0, !PT ;  /* 0x000001401b1e7812 */ /* 0x000fe200078ec0ff */
[----:B------:R-:W-:Y:S01]  /*1470*/  FADD R18, R14, -1 ;  /* 0xbf8000000e127421 */ /* 0x000fe20000000000 */
[----:B------:R-:W-:Y:S01]  /*1480*/  LOP3.LUT R15, R2, 0x20, RZ, 0xc0, !PT ;  /* 0x00000020020f7812 */ /* 0x000fe200078ec0ff */
[----:B------:R-:W-:Y:S01]  /*1490*/  FADD R14, R23, -1 ;  /* 0xbf800000170e7421 */ /* 0x000fe20000000000 */
[----:B------:R-:W-:Y:S01]  /*14a0*/  LOP3.LUT R27, R30, 0x38, R13, 0xf8, !PT ;  /* 0x000000381e1b7812 */ /* 0x000fe200078ef80d */
[----:B------:R-:W-:Y:S01]  /*14b0*/  @!P2 FMUL R12, R12, 16777216 ;  /* 0x4b8000000c0ca820 */ /* 0x000fe20000400000 */
[----:B------:R-:W-:Y:S01]  /*14c0*/  @!P2 FMUL R8, R8, 16777216 ;  /* 0x4b8000000808a820 */ /* 0x000fe20000400000 */
[----:B------:R-:W-:Y:S01]  /*14d0*/  @!P2 FMUL R5, R5, 16777216 ;  /* 0x4b8000000505a820 */ /* 0x000fe20000400000 */
[----:B------:R-:W-:Y:S01]  /*14e0*/  @!P2 FMUL R4, R4, 16777216 ;  /* 0x4b8000000404a820 */ /* 0x000fe20000400000 */
[-C--:B------:R-:W-:Y:S01]  /*14f0*/  FFMA.FTZ R23, R18, R25.reuse, -0.16845393180847167969 ;  /* 0xbe2c7f3012177423 */ /* 0x080fe20000010019 */
[----:B------:R-:W-:Y:S01]  /*1500*/  LEA R15, R15, R32, 0x2 ;  /* 0x000000200f0f7211 */ /* 0x000fe200078e10ff */
[C---:B------:R-:W-:Y:S01]  /*1510*/  FFMA.FTZ R25, R14.reuse, R25, -0.16845393180847167969 ;  /* 0xbe2c7f300e197423 */ /* 0x040fe20000010019 */
[----:B0-----:R-:W-:Y:S01]  /*1520*/  LOP3.LUT R24, R27, 0x40, R2, 0x78, !PT ;  /* 0x000000401b187812 */ /* 0x001fe200078e7802 */
[C---:B-1----:R-:W-:Y:S01]  /*1530*/  FMUL R12, R21.reuse, R12 ;  /* 0x0000000c150c7220 */ /* 0x042fe20000400000 */
[C---:B------:R-:W-:Y:S01]  /*1540*/  FMUL R8, R21.reuse, R8 ;  /* 0x0000000815087220 */ /* 0x040fe20000400000 */
[C---:B------:R-:W-:Y:S01]  /*1550*/  FMUL R27, R21.reuse, R4 ;  /* 0x00000004151b7220 */ /* 0x040fe20000400000 */
[----:B------:R-:W-:Y:S01]  /*1560*/  FMUL R5, R21, R5 ;  /* 0x0000000515057220 */ /* 0x000fe20000400000 */
[----:B------:R-:W-:Y:S01]  /*1570*/  FFMA.FTZ R25, R14, R25, 0.1716887056827545166 ;  /* 0x3e2fcf2a0e197423 */ /* 0x000fe20000010019 */
[----:B------:R-:W-:Y:S01]  /*1580*/  IMAD.IADD R15, R15, 0x1, R24 ;  /* 0x000000010f0f7824 */ /* 0x000fe200078e0218 */
[----:B------:R-:W-:Y:S01]  /*1590*/  F2FP.BF16.F32.PACK_AB R16, R16, R19 ;  /* 0x000000131010723e */ /* 0x000fe200000010ff */
[----:B------:R-:W-:Y:S01]  /*15a0*/  FFMA.FTZ R23, R18, R23, 0.1716887056827545166 ;  /* 0x3e2fcf2a12177423 */ /* 0x000fe20000010017 */
[----:B------:R-:W-:Y:S01]  /*15b0*/  F2FP.BF16.F32.PACK_AB R8, R8, R27 ;  /* 0x0000001b0808723e */ /* 0x000fe200000010ff */
[----:B------:R-:W-:Y:S01]  /*15c0*/  FFMA.FTZ R25, R14, R25, -0.17900948226451873779 ;  /* 0xbe374e430e197423 */ /* 0x000fe20000010019 */
[----:B------:R-:W-:Y:S01]  /*15d0*/  F2FP.BF16.F32.PACK_AB R24, R12, R5 ;  /* 0x000000050c18723e */ /* 0x000fe200000010ff */
[----:B------:R-:W-:Y:S01]  /*15e0*/  FFMA.FTZ R23, R18, R23, -0.17900948226451873779 ;  /* 0xbe374e4312177423 */ /* 0x000fe20000010017 */
[----:B------:R-:W-:Y:S01]  /*15f0*/  F2FP.BF16.F32.PACK_AB R17, R17, R22 ;  /* 0x000000161111723e */ /* 0x000fe200000010ff */
[----:B------:R0:W-:Y:S01]  /*1600*/  STS [R11+UR6], R8 ;  /* 0x000000080b007988 */ /* 0x0001e20008000806 */
[----:B------:R-:W-:Y:S01]  /*1610*/  LOP3.LUT R19, R11, 0x40, RZ, 0x3c, !PT ;  /* 0x000000400b137812 */ /* 0x000fe200078e3cff */
[----:B------:R-:W-:Y:S01]  /*1620*/  FFMA.FTZ R25, R14, R25, 0.20512372255325317383 ;  /* 0x3e520bf40e197423 */ /* 0x000fe20000010019 */
[----:B------:R-:W-:Y:S01]  /*1630*/  FFMA.FTZ R23, R18, R23, 0.20512372255325317383 ;  /* 0x3e520bf412177423 */ /* 0x000fe20000010017 */
[----:B------:R-:W-:Y:S01]  /*1640*/  STS [R11+UR6+0x80], R24 ;  /* 0x000080180b007988 */ /* 0x000fe20008000806 */
[----:B------:R-:W1:Y:S01]  /*1650*/  LDC R12, c[0x0][0x278] ;  /* 0x00009e00ff0c7b82 */ /* 0x000e620000000800 */
[----:B------:R-:W-:Y:S01]  /*1660*/  FFMA.FTZ R25, R14, R25, -0.24046532809734344482 ;  /* 0xbe763c8b0e197423 */ /* 0x000fe20000010019 */
[----:B------:R-:W-:Y:S01]  /*1670*/  FFMA.FTZ R23, R18, R23, -0.24046532809734344482 ;  /* 0xbe763c8b12177423 */ /* 0x000fe20000010017 */
[----:B------:R2:W-:Y:S01]  /*1680*/  STS [R19+UR6+0x100], R17 ;  /* 0x0001001113007988 */ /* 0x0005e20008000806 */
[----:B------:R-:W-:Y:S01]  /*1690*/  ISETP.GE.U32.AND P3, PT, R6, 0x7f800000, PT ;  /* 0x7f8000000600780c */ /* 0x000fe20003f66070 */
[----:B------:R-:W-:Y:S01]  /*16a0*/  FFMA.FTZ R25, R14, R25, 0.28857114911079406738 ;  /* 0x3e93bf990e197423 */ /* 0x000fe20000010019 */
[----:B------:R-:W-:Y:S01]  /*16b0*/  FFMA.FTZ R23, R18, R23, 0.28857114911079406738 ;  /* 0x3e93bf9912177423 */ /* 0x000fe20000010017 */
[----:B------:R3:W-:Y:S01]  /*16c0*/  STS [R19+UR6+0x180], R16 ;  /* 0x0001801013007988 */ /* 0x0007e20008000806 */
[----:B0-----:R-:W-:Y:S01]  /*16d0*/  LOP3.LUT R8, R15, 0x4, RZ, 0x3c, !PT ;  /* 0x000000040f087812 */ /* 0x001fe200078e3cff */
[----:B------:R-:W-:Y:S01]  /*16e0*/  FFMA.FTZ R25, R14, R25, -0.36067417263984680176 ;  /* 0xbeb8aa490e197423 */ /* 0x000fe20000010019 */
[----:B------:R-:W-:Y:S01]  /*16f0*/  FFMA.FTZ R23, R18, R23, -0.36067417263984680176 ;  /* 0xbeb8aa4912177423 */ /* 0x000fe20000010017 */
[----:B------:R-:W-:Y:S01]  /*1700*/  BAR.SYNC.DEFER_BLOCKING 0x0 ;  /* 0x0000000000007b1d */ /* 0x000fe20000010000 */
[----:B------:R-:W-:Y:S01]  /*1710*/  LOP3.LUT R7, R2, 0x10, RZ, 0xc0, !PT ;  /* 0x0000001002077812 */ /* 0x000fe200078ec0ff */
[----:B------:R-:W-:Y:S01]  /*1720*/  FFMA.FTZ R25, R14, R25, 0.48089820146560668945 ;  /* 0x3ef6384a0e197423 */ /* 0x000fe20000010019 */
[----:B------:R-:W-:Y:S01]  /*1730*/  FFMA.FTZ R23, R18, R23, 0.48089820146560668945 ;  /* 0x3ef6384a12177423 */ /* 0x000fe20000010017 */
[----:B------:R-:W-:Y:S01]  /*1740*/  LOP3.LUT P0, RZ, R2, 0x60, RZ, 0xc0, !PT ;  /* 0x0000006002ff7812 */ /* 0x000fe2000780c0ff */
[----:B------:R-:W-:Y:S01]  /*1750*/  USHF.L.U32 UR7, UR4, 0x1, URZ ;  /* 0x0000000104077899 */ /* 0x000fe2000800063f */
[----:B------:R-:W-:-:S02]  /*1760*/  FFMA.FTZ R25, R14, R25, -0.72134751081466674805 ;  /* 0xbf38aa3b0e197423 */ /* 0x000fc40000010019 */
[----:B------:R-:W0:Y:S01]  /*1770*/  LDC.64 R4, c[0x0][0x228] ;  /* 0x00008a00ff047b82 */ /* 0x000e220000000a00 */
[----:B------:R-:W-:Y:S01]  /*1780*/  FFMA.FTZ R23, R18, R23, -0.72134751081466674805 ;  /* 0xbf38aa3b12177423 */ /* 0x000fe20000010017 */
[----:B------:R-:W-:Y:S01]  /*1790*/  ISETP.GE.U32.AND P1, PT, R3, 0x7f800000, PT ;  /* 0x7f8000000300780c */ /* 0x000fe20003f26070 */
[----:B------:R-:W-:Y:S01]  /*17a0*/  FMUL R25, R14, R25 ;  /* 0x000000190e197220 */ /* 0x000fe20000400000 */
[----:B------:R-:W-:Y:S02]  /*17b0*/  IMAD R7, R7, 0x4, R34 ;  /* 0x0000000407077824 */ /* 0x000fe400078e0222 */
[----:B------:R-:W-:Y:S01]  /*17c0*/  FMUL R23, R18, R23 ;  /* 0x0000001712177220 */ /* 0x000fe20000400000 */
[----:B--2---:R-:W-:Y:S02]  /*17d0*/  @P3 IMAD.MOV.U32 R17, RZ, RZ, 0x7f800000 ;  /* 0x7f800000ff113424 */ /* 0x004fe400078e00ff */
[----:B------:R-:W-:Y:S01]  /*17e0*/  FMUL R25, R14, R25 ;  /* 0x000000190e197220 */ /* 0x000fe20000400000 */
[----:B------:R-:W-:Y:S01]  /*17f0*/  FSETP.NEU.AND P2, PT, R6, RZ, PT ;  /* 0x000000ff0600720b */ /* 0x000fe20003f4d000 */
[----:B------:R-:W-:Y:S01]  /*1800*/  FMUL R23, R18, R23 ;  /* 0x0000001712177220 */ /* 0x000fe20000400000 */
[----:B------:R-:W-:Y:S01]  /*1810*/  LOP3.LUT R0, R0, 0x78, RZ, 0xc0, !PT ;  /* 0x0000007800007812 */ /* 0x000fe200078ec0ff */
[----:B------:R-:W-:Y:S01]  /*1820*/  FFMA.FTZ R25, R14, 1.4426950216293334961, R25 ;  /* 0x3fb8aa3b0e197823 */ /* 0x000fe20000010019 */
[----:B------:R-:W-:Y:S01]  /*1830*/  LOP3.LUT R14, R13, 0x38, RZ, 0xc0, !PT ;  /* 0x000000380d0e7812 */ /* 0x000fe200078ec0ff */
[----:B------:R-:W-:Y:S01]  /*1840*/  FFMA.FTZ R18, R18, 1.4426950216293334961, R23 ;  /* 0x3fb8aa3b12127823 */ /* 0x000fe20000010017 */
[----:B------:R-:W-:Y:S01]  /*1850*/  SHF.R.U32.HI R13, RZ, 0x5, R2 ;  /* 0x00000005ff0d7819 */ /* 0x000fe20000011602 */
[----:B------:R-:W-:Y:S01]  /*1860*/  IMAD R2, R26, UR5, RZ ;  /* 0x000000051a027c24 */ /* 0x000fe2000f8e02ff */
[----:B------:R-:W-:Y:S01]  /*1870*/  IADD3 R7, R14, R7, RZ ;  /* 0x000000070e077210 */ /* 0x000fe20007ffe0ff */
[----:B------:R-:W2:Y:S01]  /*1880*/  LDS R15, [R15+UR6] ;  /* 0x000000060f0f7984 */ /* 0x000ea20008000800 */
[----:B------:R-:W-:Y:S01]  /*1890*/  SGXT.U32 R13, R13, 0x2 ;  /* 0x000000020d0d781a */ /* 0x000fe20000000000 */
[----:B------:R-:W-:Y:S01]  /*18a0*/  FADD R9, R9, R18 ;  /* 0x0000001209097221 */ /* 0x000fe20000000000 */
[----:B------:R-:W-:Y:S01]  /*18b0*/  SHF.L.U32 R11, R2, 0x1, RZ ;  /* 0x00000001020b7819 */ /* 0x000fe200000006ff */
[----:B------:R-:W4:Y:S01]  /*18c0*/  LDS R8, [R8+UR6] ;  /* 0x0000000608087984 */ /* 0x000f220008000800 */
[----:B------:R-:W-:Y:S01]  /*18d0*/  FADD R14, R10, R25 ;  /* 0x000000190a0e7221 */ /* 0x000fe20000000000 */
[----:B-1----:R-:W-:-:S02]  /*18e0*/  IMAD R13, R13, R12, RZ ;  /* 0x0000000c0d0d7224 */ /* 0x002fc400078e02ff */
[----:B------:R-:W-:Y:S01]  /*18f0*/  @P3 FFMA.FTZ R9, R6, R17, +INF ;  /* 0x7f80000006093423 */ /* 0x000fe20000010011 */
[----:B0-----:R-:W-:Y:S01]  /*1900*/  IADD3 R10, P3, P4, R11, UR7, R4 ;  /* 0x000000070b0a7c10 */ /* 0x001fe2000fc7e004 */
[----:B------:R-:W-:Y:S01]  /*1910*/  UIMAD.WIDE UR4, UR4, 0x2, URZ ;  /* 0x00000002040478a5 */ /* 0x000fe2000f8e023f */
[----:B------:R-:W-:Y:S01]  /*1920*/  IMAD R11, R12, 0x4, R13 ;  /* 0x000000040c0b7824 */ /* 0x000fe200078e020d */
[----:B------:R-:W-:Y:S01]  /*1930*/  @P1 MOV R6, 0x7f800000 ;  /* 0x7f80000000061802 */ /* 0x000fe20000000f00 */
[----:B------:R-:W-:Y:S01]  /*1940*/  IMAD.HI R2, R2, 0x2, RZ ;  /* 0x0000000202027827 */ /* 0x000fe200078e02ff */
[----:B------:R-:W-:-:S03]  /*1950*/  FSEL R9, R9, -INF , P2 ;  /* 0xff80000009097808 */ /* 0x000fc60001000000 */
[----:B---3--:R-:W-:Y:S01]  /*1960*/  IMAD R19, R12, 0x4, R11 ;  /* 0x000000040c137824 */ /* 0x008fe200078e020b */
[----:B------:R-:W-:Y:S01]  /*1970*/  IADD3.X R18, R2, UR5, R5, P3, P4 ;  /* 0x0000000502127c10 */ /* 0x000fe20009fe8405 */
[----:B------:R-:W-:Y:S01]  /*1980*/  @P1 FFMA.FTZ R14, R3, R6, +INF ;  /* 0x7f800000030e1423 */ /* 0x000fe20000010006 */
[C---:B------:R-:W-:Y:S01]  /*1990*/  LEA R4, P4, R13.reuse, R10, 0x1 ;  /* 0x0000000a0d047211 */ /* 0x040fe200078808ff */
[----:B------:R-:W-:Y:S01]  /*19a0*/  ULDC UR4, c[0x0][0x27c] ;  /* 0x00009f0000047ab9 */ /* 0x000fe20000000800 */
[----:B------:R-:W-:Y:S01]  /*19b0*/  LEA R6, R12, R19, 0x2 ;  /* 0x000000130c067211 */ /* 0x000fe200078e10ff */
[----:B------:R-:W-:Y:S01]  /*19c0*/  UIMAD UR4, UR9, UR4, URZ ;  /* 0x00000004090472a4 */ /* 0x000fe2000f8e023f */
[----:B------:R-:W-:Y:S02]  /*19d0*/  LEA.HI.X.SX32 R5, R13, R18, 0x1, P4 ;  /* 0x000000120d057211 */ /* 0x000fe400020f0eff */
[-C--:B------:R-:W-:Y:S01]  /*19e0*/  LEA R16, P1, R11, R10.reuse, 0x1 ;  /* 0x0000000a0b107211 */ /* 0x080fe200078208ff */
[----:B------:R-:W-:Y:S01]  /*19f0*/  USHF.L.U32 UR7, UR4, 0x2, URZ ;  /* 0x0000000204077899 */ /* 0x000fe2000800063f */
[-C--:B------:R-:W-:Y:S01]  /*1a00*/  LEA R12, P4, R19, R10.reuse, 0x1 ;  /* 0x0000000a130c7211 */ /* 0x080fe200078808ff */
[----:B------:R-:W-:Y:S01]  /*1a10*/  UIMAD.WIDE UR4, UR4, 0x4, URZ ;  /* 0x00000004040478a5 */ /* 0x000fe2000f8e023f */
[----:B------:R-:W-:-:S02]  /*1a20*/  LEA R10, P5, R6, R10, 0x1 ;  /* 0x0000000a060a7211 */ /* 0x000fc400078a08ff */
[-C--:B------:R-:W-:Y:S02]  /*1a30*/  LEA.HI.X.SX32 R17, R11, R18.reuse, 0x1, P1 ;  /* 0x000000120b117211 */ /* 0x080fe400008f0eff */
[-C--:B------:R-:W-:Y:S02]  /*1a40*/  LEA.HI.X.SX32 R13, R19, R18.reuse, 0x1, P4 ;  /* 0x00000012130d7211 */ /* 0x080fe400020f0eff */
[----:B------:R-:W-:Y:S01]  /*1a50*/  LEA.HI.X.SX32 R11, R6, R18, 0x1, P5 ;  /* 0x00000012060b7211 */ /* 0x000fe200028f0eff */
[----:B------:R-:W-:Y:S01]  /*1a60*/  FFMA R18, R9, 0.69314718246459960938, R28 ;  /* 0x3f31721809127823 */ /* 0x000fe2000000001c */
[----:B------:R-:W-:Y:S02]  /*1a70*/  FSETP.NEU.AND P3, PT, R3, RZ, PT ;  /* 0x000000ff0300720b */ /* 0x000fe40003f6d000 */
[----:B------:R-:W0:Y:S01]  /*1a80*/  LDC.64 R2, c[0x0][0x230] ;  /* 0x00008c00ff027b82 */ /* 0x000e220000000a00 */
[----:B--2---:R-:W-:Y:S01]  /*1a90*/  PRMT R6, R15, 0x7632, R6 ;  /* 0x000076320f067816 */ /* 0x004fe20000000006 */
[----:B------:R1:W-:Y:S01]  /*1aa0*/  STG.E.U16 desc[UR14][R4.64], R15 ;  /* 0x0000000f04007986 */ /* 0x0003e2000c10150e */
[----:B------:R-:W-:-:S02]  /*1ab0*/  FSEL R19, R14, -INF , P3 ;  /* 0xff8000000e137808 */ /* 0x000fc40001800000 */
[----:B----4-:R-:W-:Y:S01]  /*1ac0*/  PRMT R9, R8, 0x7632, R9 ;  /* 0x0000763208097816 */ /* 0x010fe20000000009 */
[----:B------:R2:W-:Y:S02]  /*1ad0*/  STG.E.U16 desc[UR14][R16.64], R8 ;  /* 0x0000000810007986 */ /* 0x0005e4000c10150e */
[----:B------:R-:W-:Y:S02]  /*1ae0*/  FFMA R19, R19, 0.69314718246459960938, R20 ;  /* 0x3f31721813137823 */ /* 0x000fe40000000014 */
[----:B------:R2:W-:Y:S04]  /*1af0*/  STG.E.U16 desc[UR14][R12.64], R6 ;  /* 0x000000060c007986 */ /* 0x0005e8000c10150e */
[----:B------:R2:W-:Y:S01]  /*1b00*/  STG.E.U16 desc[UR14][R10.64], R9 ;  /* 0x000000090a007986 */ /* 0x0005e2000c10150e */
[----:B-1----:R-:W-:-:S02]  /*1b10*/  IMAD.SHL.U32 R5, R26, 0x4, RZ ;  /* 0x000000041a057824 */ /* 0x002fc400078e00ff */
[----:B------:R-:W-:Y:S01]  /*1b20*/  IMAD.HI R26, R26, 0x4, RZ ;  /* 0x000000041a1a7827 */ /* 0x000fe200078e02ff */
[----:B------:R-:W-:Y:S02]  /*1b30*/  BAR.SYNC.DEFER_BLOCKING 0x0 ;  /* 0x0000000000007b1d */ /* 0x000fe40000010000 */
[----:B0-----:R-:W-:-:S04]  /*1b40*/  IADD3 R2, P1, P2, R5, UR7, R2 ;  /* 0x0000000705027c10 */ /* 0x001fc8000fa3e002 */
[----:B------:R-:W-:Y:S01]  /*1b50*/  IADD3.X R3, R26, UR5, R3, P1, P2 ;  /* 0x000000051a037c10 */ /* 0x000fe20008fe4403 */
[----:B------:R2:W-:Y:S01]  /*1b60*/  STS.64 [R0+UR6], R18 ;  /* 0x0000001200007988 */ /* 0x0005e20008000a06 */
[----:B------:R-:W-:Y:S06]  /*1b70*/  BAR.SYNC.DEFER_BLOCKING 0x0 ;  /* 0x0000000000007b1d */ /* 0x000fec0000010000 */
[----:B------:R-:W-:Y:S05]  /*1b80*/  @P0 EXIT ;  /* 0x000000000000094d */ /* 0x000fea0003800000 */
[----:B------:R-:W0:Y:S04]  /*1b90*/  LDS R7, [R7] ;  /* 0x0000000007077984 */ /* 0x000e280000000800 */
[----:B0-----:R-:W-:Y:S01]  /*1ba0*/  STG.E desc[UR14][R2.64], R7 ;  /* 0x0000000702007986 */ /* 0x001fe2000c10190e */
[----:B------:R-:W-:Y:S05]  /*1bb0*/  EXIT ;  /* 0x000000000000794d */ /* 0x000fea0003800000 */
.L_x_2:
[----:B------:R-:W-:-:S00]  /*1bc0*/  BRA `(.L_x_2) ;  /* 0xfffffffc00fc7947 */ /* 0x000fc0000383ffff */
[----:B------:R-:W-:-:S00]  /*1bd0*/  NOP ;  /* 0x0000000000007918 */ /* 0x000fc00000000000 */
        /* <DEDUP_REMOVED lines=10> */
.L_x_3:


//--------------------- .nv.global.init           --------------------------
	.section	.nv.global.init,"aw",@progbits
.nv.global.init:
	.type		_$_str,@object
	.size		_$_str,(.L_0 - _$_str)
_$_str:
        /*0000*/ 	.byte	0x5f, 0x5f, 0x43, 0x55, 0x44, 0x41, 0x5f, 0x46, 0x54, 0x5a, 0x00
.L_0:


//--------------------- .nv.shared.attn_fwd       --------------------------
	.section	.nv.shared.attn_fwd,"aw",@nobits
	.sectionflags	@""
	.align	16
	.zero		1024


//--------------------- .nv.shared.reserved.0     --------------------------
	.section	.nv.shared.reserved.0,"aw",@nobits
	.weak		__nv_reservedSMEM_offset_0_alias
	.size		__nv_reservedSMEM_offset_0_alias, 0, 0
	.other		__nv_reservedSMEM_offset_0_alias,@"STO_CUDA_RESERVED_SHARED STV_DEFAULT"
__nv_reservedSMEM_offset_0_alias:
	.zero		0


//--------------------- .nv.constant0.attn_fwd    --------------------------
	.section	.nv.constant0.attn_fwd,"a",@progbits
	.sectionflags	@""
	.align	4
.nv.constant0.attn_fwd:
	.zero		664


//--------------------- SYMBOLS --------------------------

	.type		.nv.reservedSmem.offset0,@object
	.size		.nv.reservedSmem.offset0,0x4
